	.target	sm_90a

	.elftype	@"ET_EXEC"


//--------------------- .note.nv.tkinfo           --------------------------
	.section	.note.nv.tkinfo,"",@"SHT_NOTE"
	.sectionflags	@"SHF_NOTE_NV_TKINFO"
	.tkinfo
        /*0018*/ 	.word	0x00000002
        /*0030*/ 	.string	""
        /*0030*/ 	.string	"ptxas"
        /*0030*/ 	.string	"Cuda compilation tools, release 13.0, V13.0.88"
        /*0030*/ 	.string	"Build cuda_13.0.r13.0/compiler.36424714_0"
        /*0030*/ 	.string	"-arch sm_90a -m 64 "



//--------------------- .note.nv.cuinfo           --------------------------
	.section	.note.nv.cuinfo,"",@"SHT_NOTE"
	.sectionflags	@"SHF_NOTE_NV_CUINFO"
        /*0018*/ 	.short	0x0002
        /*001a*/ 	.short	0x005a
        /*001c*/ 	.short	0x0082
	.zero		2


//--------------------- .nv.info                  --------------------------
	.section	.nv.info,"",@"SHT_CUDA_INFO"
	.align	4


	//----- nvinfo : EIATTR_REGCOUNT
	.align		4
        /*0000*/ 	.byte	0x04, 0x2f
        /*0002*/ 	.short	(.L_15 - .L_14)
	.align		4
.L_14:
        /*0004*/ 	.word	index@(_ZN7cutlass13device_kernelINS_4gemm6kernel13GemmUniversalIN4cute5tupleIJiiiiEEENS1_10collective13CollectiveMmaINS1_34MainloopSm90TmaGmmaWarpSpecializedILi9ENS5_IJNS4_1CILi4EEENSA_ILi1EEESC_EEENS1_35KernelTmaWarpSpecializedCooperativeEEENS5_IJNSA_ILi128EEENSA_ILi256EEENSA_ILi32EEEEEENS_10bfloat16_tENS5_IJlSC_lEEESK_SL_NS4_8TiledMMAINS4_8MMA_AtomIJNS4_4SM904GMMA28MMA_64x256x16_F32BF16BF16_SSILNSP_5MajorE0ELSR_0ELNSP_7ScaleInE1ELSS_1EEEEEENS4_6LayoutINS5_IJNSA_ILi2EEESC_SC_EEENS5_IJSC_NSA_ILi0EEESY_EEEEENS5_IJNS4_10UnderscoreES11_S11_EEEEENS4_13SM90_TMA_LOADENS4_14ComposedLayoutINS4_7SwizzleILi2ELi4ELi3EEENS4_18smem_ptr_flag_bitsILi16EEENSV_INS5_IJNSA_ILi8EEESI_EEENS5_IJSI_SC_EEEEEEEvNS4_8identityENS4_23SM90_TMA_LOAD_MULTICASTES1E_vS1F_EENS_8epilogue10collective6detail29Sm90TmaWarpSpecializedAdapterINS1J_15DefaultEpilogueISK_SL_SL_NS1I_6thread17LinearCombinationISK_Li1EffLNS1N_9ScaleType4KindE0ELNS_15FloatRoundStyleE2ESK_EENS1_15EpilogueDefaultEEEEEvvEEEEvNT_6ParamsE)
        /*0008*/ 	.word	0x000000a8


	//----- nvinfo : EIATTR_FRAME_SIZE
	.align		4
.L_15:
        /*000c*/ 	.byte	0x04, 0x11
        /*000e*/ 	.short	(.L_17 - .L_16)
	.align		4
.L_16:
        /*0010*/ 	.word	index@(_ZN7cutlass13device_kernelINS_4gemm6kernel13GemmUniversalIN4cute5tupleIJiiiiEEENS1_10collective13CollectiveMmaINS1_34MainloopSm90TmaGmmaWarpSpecializedILi9ENS5_IJNS4_1CILi4EEENSA_ILi1EEESC_EEENS1_35KernelTmaWarpSpecializedCooperativeEEENS5_IJNSA_ILi128EEENSA_ILi256EEENSA_ILi32EEEEEENS_10bfloat16_tENS5_IJlSC_lEEESK_SL_NS4_8TiledMMAINS4_8MMA_AtomIJNS4_4SM904GMMA28MMA_64x256x16_F32BF16BF16_SSILNSP_5MajorE0ELSR_0ELNSP_7ScaleInE1ELSS_1EEEEEENS4_6LayoutINS5_IJNSA_ILi2EEESC_SC_EEENS5_IJSC_NSA_ILi0EEESY_EEEEENS5_IJNS4_10UnderscoreES11_S11_EEEEENS4_13SM90_TMA_LOADENS4_14ComposedLayoutINS4_7SwizzleILi2ELi4ELi3EEENS4_18smem_ptr_flag_bitsILi16EEENSV_INS5_IJNSA_ILi8EEESI_EEENS5_IJSI_SC_EEEEEEEvNS4_8identityENS4_23SM90_TMA_LOAD_MULTICASTES1E_vS1F_EENS_8epilogue10collective6detail29Sm90TmaWarpSpecializedAdapterINS1J_15DefaultEpilogueISK_SL_SL_NS1I_6thread17LinearCombinationISK_Li1EffLNS1N_9ScaleType4KindE0ELNS_15FloatRoundStyleE2ESK_EENS1_15EpilogueDefaultEEEEEvvEEEEvNT_6ParamsE)
        /*0014*/ 	.word	0x00000000


	//----- nvinfo : EIATTR_MIN_STACK_SIZE
	.align		4
.L_17:
        /*0018*/ 	.byte	0x04, 0x12
        /*001a*/ 	.short	(.L_19 - .L_18)
	.align		4
.L_18:
        /*001c*/ 	.word	index@(_ZN7cutlass13device_kernelINS_4gemm6kernel13GemmUniversalIN4cute5tupleIJiiiiEEENS1_10collective13CollectiveMmaINS1_34MainloopSm90TmaGmmaWarpSpecializedILi9ENS5_IJNS4_1CILi4EEENSA_ILi1EEESC_EEENS1_35KernelTmaWarpSpecializedCooperativeEEENS5_IJNSA_ILi128EEENSA_ILi256EEENSA_ILi32EEEEEENS_10bfloat16_tENS5_IJlSC_lEEESK_SL_NS4_8TiledMMAINS4_8MMA_AtomIJNS4_4SM904GMMA28MMA_64x256x16_F32BF16BF16_SSILNSP_5MajorE0ELSR_0ELNSP_7ScaleInE1ELSS_1EEEEEENS4_6LayoutINS5_IJNSA_ILi2EEESC_SC_EEENS5_IJSC_NSA_ILi0EEESY_EEEEENS5_IJNS4_10UnderscoreES11_S11_EEEEENS4_13SM90_TMA_LOADENS4_14ComposedLayoutINS4_7SwizzleILi2ELi4ELi3EEENS4_18smem_ptr_flag_bitsILi16EEENSV_INS5_IJNSA_ILi8EEESI_EEENS5_IJSI_SC_EEEEEEEvNS4_8identityENS4_23SM90_TMA_LOAD_MULTICASTES1E_vS1F_EENS_8epilogue10collective6detail29Sm90TmaWarpSpecializedAdapterINS1J_15DefaultEpilogueISK_SL_SL_NS1I_6thread17LinearCombinationISK_Li1EffLNS1N_9ScaleType4KindE0ELNS_15FloatRoundStyleE2ESK_EENS1_15EpilogueDefaultEEEEEvvEEEEvNT_6ParamsE)
        /*0020*/ 	.word	0x00000000
.L_19:


//--------------------- .nv.compat                --------------------------
	.section	.nv.compat,"",@"SHT_CUDA_COMPAT_INFO"
	.align	4
        /*0000*/ 	.byte	0x02, 0x09, 0x01, 0x00, 0x02, 0x02, 0x04, 0x00, 0x02, 0x05, 0x05, 0x00, 0x03, 0x07, 0x01, 0x01
        /*0010*/ 	.byte	0x02, 0x03, 0x01, 0x00, 0x02, 0x06, 0x01, 0x00, 0x04, 0x0b, 0x08, 0x00, 0x00, 0x00, 0x00, 0x00
        /*0020*/ 	.byte	0x00, 0x00, 0x00, 0x00


//--------------------- .nv.info._ZN7cutlass13device_kernelINS_4gemm6kernel13GemmUniversalIN4cute5tupleIJiiiiEEENS1_10collective13CollectiveMmaINS1_34MainloopSm90TmaGmmaWarpSpecializedILi9ENS5_IJNS4_1CILi4EEENSA_ILi1EEESC_EEENS1_35KernelTmaWarpSpecializedCooperativeEEENS5_IJNSA_ILi128EEENSA_ILi256EEENSA_ILi32EEEEEENS_10bfloat16_tENS5_IJlSC_lEEESK_SL_NS4_8TiledMMAINS4_8MMA_AtomIJNS4_4SM904GMMA28MMA_64x256x16_F32BF16BF16_SSILNSP_5MajorE0ELSR_0ELNSP_7ScaleInE1ELSS_1EEEEEENS4_6LayoutINS5_IJNSA_ILi2EEESC_SC_EEENS5_IJSC_NSA_ILi0EEESY_EEEEENS5_IJNS4_10UnderscoreES11_S11_EEEEENS4_13SM90_TMA_LOADENS4_14ComposedLayoutINS4_7SwizzleILi2ELi4ELi3EEENS4_18smem_ptr_flag_bitsILi16EEENSV_INS5_IJNSA_ILi8EEESI_EEENS5_IJSI_SC_EEEEEEEvNS4_8identityENS4_23SM90_TMA_LOAD_MULTICASTES1E_vS1F_EENS_8epilogue10collective6detail29Sm90TmaWarpSpecializedAdapterINS1J_15DefaultEpilogueISK_SL_SL_NS1I_6thread17LinearCombinationISK_Li1EffLNS1N_9ScaleType4KindE0ELNS_15FloatRoundStyleE2ESK_EENS1_15EpilogueDefaultEEEEEvvEEEEvNT_6ParamsE --------------------------
	.section	.nv.info._ZN7cutlass13device_kernelINS_4gemm6kernel13GemmUniversalIN4cute5tupleIJiiiiEEENS1_10collective13CollectiveMmaINS1_34MainloopSm90TmaGmmaWarpSpecializedILi9ENS5_IJNS4_1CILi4EEENSA_ILi1EEESC_EEENS1_35KernelTmaWarpSpecializedCooperativeEEENS5_IJNSA_ILi128EEENSA_ILi256EEENSA_ILi32EEEEEENS_10bfloat16_tENS5_IJlSC_lEEESK_SL_NS4_8TiledMMAINS4_8MMA_AtomIJNS4_4SM904GMMA28MMA_64x256x16_F32BF16BF16_SSILNSP_5MajorE0ELSR_0ELNSP_7ScaleInE1ELSS_1EEEEEENS4_6LayoutINS5_IJNSA_ILi2EEESC_SC_EEENS5_IJSC_NSA_ILi0EEESY_EEEEENS5_IJNS4_10UnderscoreES11_S11_EEEEENS4_13SM90_TMA_LOADENS4_14ComposedLayoutINS4_7SwizzleILi2ELi4ELi3EEENS4_18smem_ptr_flag_bitsILi16EEENSV_INS5_IJNSA_ILi8EEESI_EEENS5_IJSI_SC_EEEEEEEvNS4_8identityENS4_23SM90_TMA_LOAD_MULTICASTES1E_vS1F_EENS_8epilogue10collective6detail29Sm90TmaWarpSpecializedAdapterINS1J_15DefaultEpilogueISK_SL_SL_NS1I_6thread17LinearCombinationISK_Li1EffLNS1N_9ScaleType4KindE0ELNS_15FloatRoundStyleE2ESK_EENS1_15EpilogueDefaultEEEEEvvEEEEvNT_6ParamsE,"",@"SHT_CUDA_INFO"
	.sectionflags	@""
	.align	4


	//----- nvinfo : EIATTR_CUDA_API_VERSION
	.align		4
        /*0000*/ 	.byte	0x04, 0x37
        /*0002*/ 	.short	(.L_21 - .L_20)
.L_20:
        /*0004*/ 	.word	0x00000082


	//----- nvinfo : EIATTR_KPARAM_INFO
	.align		4
.L_21:
        /*0008*/ 	.byte	0x04, 0x17
        /*000a*/ 	.short	(.L_23 - .L_22)
.L_22:
        /*000c*/ 	.word	0x00000000
        /*0010*/ 	.short	0x0000
        /*0012*/ 	.short	0x0070
        /*0014*/ 	.byte	0x00, 0xf0, 0x01, 0x10


	//----- nvinfo : EIATTR_SPARSE_MMA_MASK
	.align		4
.L_23:
        /*0018*/ 	.byte	0x03, 0x50
        /*001a*/ 	.short	0x0000


	//----- nvinfo : EIATTR_MAXREG_COUNT
	.align		4
        /*001c*/ 	.byte	0x03, 0x1b
        /*001e*/ 	.short	0x00a8


	//----- nvinfo : EIATTR_NUM_BARRIERS
	.align		4
        /*0020*/ 	.byte	0x02, 0x4c
        /*0022*/ 	.byte	0x01
	.zero		1


	//----- nvinfo : EIATTR_EXTERNS
	.align		4
        /*0024*/ 	.byte	0x04, 0x0f
        /*0026*/ 	.short	(.L_25 - .L_24)


	//   ....[0]....
	.align		4
.L_24:
        /*0028*/ 	.word	index@(__assertfail)


	//----- nvinfo : EIATTR_MERCURY_ISA_VERSION
	.align		4
.L_25:
        /*002c*/ 	.byte	0x03, 0x5f
        /*002e*/ 	.short	0x0101


	//----- nvinfo : EIATTR_INT_WARP_WIDE_INSTR_OFFSETS
	.align		4
        /*0030*/ 	.byte	0x04, 0x31
        /*0032*/ 	.short	(.L_27 - .L_26)


	//   ....[0]....
.L_26:
        /*0034*/ 	.word	0x00000550


	//   ....[1]....
        /*0038*/ 	.word	0x00000580


	//   ....[2]....
        /*003c*/ 	.word	0x00000730


	//----- nvinfo : EIATTR_COOP_GROUP_MASK_REGIDS
	.align		4
.L_27:
        /*0040*/ 	.byte	0x04, 0x29
        /*0042*/ 	.short	(.L_29 - .L_28)


	//   ....[0]....
.L_28:
        /*0044*/ 	.word	0xffffffff


	//   ....[1]....
        /*0048*/ 	.word	0xffffffff


	//   ....[2]....
        /*004c*/ 	.word	0xffffffff


	//   ....[3]....
        /*0050*/ 	.word	0xffffffff


	//   ....[4]....
        /*0054*/ 	.word	0xffffffff


	//   ....[5]....
        /*0058*/ 	.word	0xffffffff


	//----- nvinfo : EIATTR_COOP_GROUP_INSTR_OFFSETS
	.align		4
.L_29:
        /*005c*/ 	.byte	0x04, 0x28
        /*005e*/ 	.short	(.L_31 - .L_30)


	//   ....[0]....
.L_30:
        /*0060*/ 	.word	0x00000060


	//   ....[1]....
        /*0064*/ 	.word	0x00000070


	//   ....[2]....
        /*0068*/ 	.word	0x00000130


	//   ....[3]....
        /*006c*/ 	.word	0x000003a0


	//   ....[4]....
        /*0070*/ 	.word	0x000008e0


	//   ....[5]....
        /*0074*/ 	.word	0x00001330


	//----- nvinfo : EIATTR_REG_RECONFIG
	.align		4
.L_31:
        /*0078*/ 	.byte	0x01, 0x54
	.zero		2


	//----- nvinfo : EIATTR_SYSCALL_OFFSETS
	.align		4
        /*007c*/ 	.byte	0x04, 0x46
        /*007e*/ 	.short	(.L_33 - .L_32)


	//   ....[0]....
.L_32:
        /*0080*/ 	.word	0x000014f0


	//----- nvinfo : EIATTR_MBARRIER_INSTR_OFFSETS
	.align		4
.L_33:
        /*0084*/ 	.byte	0x04, 0x39
        /*0086*/ 	.short	(.L_35 - .L_34)


	//   ....[0]....
.L_34:
        /*0088*/ 	.word	0x00000250
        /*008c*/ 	.word	0x000000ff
        /*0090*/ 	.word	0x00000000
        /*0094*/ 	.short	0x0100
        /*0096*/ 	.byte	0x08
	.zero		1


	//   ....[1]....
        /*0098*/ 	.word	0x00000260
        /*009c*/ 	.word	0x000000ff
        /*00a0*/ 	.word	0x00000048
        /*00a4*/ 	.short	0x0100
        /*00a6*/ 	.byte	0x08
	.zero		1


	//   ....[2]....
        /*00a8*/ 	.word	0x00000270
        /*00ac*/ 	.word	0x000000ff
        /*00b0*/ 	.word	0x00000008
        /*00b4*/ 	.short	0x0100
        /*00b6*/ 	.byte	0x08
	.zero		1


	//   ....[3]....
        /*00b8*/ 	.word	0x00000280
        /*00bc*/ 	.word	0x000000ff
        /*00c0*/ 	.word	0x00000050
        /*00c4*/ 	.short	0x0100
        /*00c6*/ 	.byte	0x08
	.zero		1


	//   ....[4]....
        /*00c8*/ 	.word	0x00000290
        /*00cc*/ 	.word	0x000000ff
        /*00d0*/ 	.word	0x00000010
        /*00d4*/ 	.short	0x0100
        /*00d6*/ 	.byte	0x08
	.zero		1


	//   ....[5]....
        /*00d8*/ 	.word	0x000002a0
        /*00dc*/ 	.word	0x000000ff
        /*00e0*/ 	.word	0x00000058
        /*00e4*/ 	.short	0x0100
        /*00e6*/ 	.byte	0x08
	.zero		1


	//   ....[6]....
        /*00e8*/ 	.word	0x000002b0
        /*00ec*/ 	.word	0x000000ff
        /*00f0*/ 	.word	0x00000018
        /*00f4*/ 	.short	0x0100
        /*00f6*/ 	.byte	0x08
	.zero		1


	//   ....[7]....
        /*00f8*/ 	.word	0x000002c0
        /*00fc*/ 	.word	0x000000ff
        /*0100*/ 	.word	0x00000060
        /*0104*/ 	.short	0x0100
        /*0106*/ 	.byte	0x08
	.zero		1


	//   ....[8]....
        /*0108*/ 	.word	0x000002d0
        /*010c*/ 	.word	0x000000ff
        /*0110*/ 	.word	0x00000020
        /*0114*/ 	.short	0x0100
        /*0116*/ 	.byte	0x08
	.zero		1


	//   ....[9]....
        /*0118*/ 	.word	0x000002e0
        /*011c*/ 	.word	0x000000ff
        /*0120*/ 	.word	0x00000068
        /*0124*/ 	.short	0x0100
        /*0126*/ 	.byte	0x08
	.zero		1


	//   ....[10]....
        /*0128*/ 	.word	0x000002f0
        /*012c*/ 	.word	0x000000ff
        /*0130*/ 	.word	0x00000028
        /*0134*/ 	.short	0x0100
        /*0136*/ 	.byte	0x08
	.zero		1


	//   ....[11]....
        /*0138*/ 	.word	0x00000300
        /*013c*/ 	.word	0x000000ff
        /*0140*/ 	.word	0x00000070
        /*0144*/ 	.short	0x0100
        /*0146*/ 	.byte	0x08
	.zero		1


	//   ....[12]....
        /*0148*/ 	.word	0x00000310
        /*014c*/ 	.word	0x000000ff
        /*0150*/ 	.word	0x00000030
        /*0154*/ 	.short	0x0100
        /*0156*/ 	.byte	0x08
	.zero		1


	//   ....[13]....
        /*0158*/ 	.word	0x00000320
        /*015c*/ 	.word	0x000000ff
        /*0160*/ 	.word	0x00000078
        /*0164*/ 	.short	0x0100
        /*0166*/ 	.byte	0x08
	.zero		1


	//   ....[14]....
        /*0168*/ 	.word	0x00000330
        /*016c*/ 	.word	0x000000ff
        /*0170*/ 	.word	0x00000038
        /*0174*/ 	.short	0x0100
        /*0176*/ 	.byte	0x08
	.zero		1


	//   ....[15]....
        /*0178*/ 	.word	0x00000340
        /*017c*/ 	.word	0x000000ff
        /*0180*/ 	.word	0x00000080
        /*0184*/ 	.short	0x0100
        /*0186*/ 	.byte	0x08
	.zero		1


	//   ....[16]....
        /*0188*/ 	.word	0x00000350
        /*018c*/ 	.word	0x000000ff
        /*0190*/ 	.word	0x00000040
        /*0194*/ 	.short	0x0100
        /*0196*/ 	.byte	0x08
	.zero		1


	//   ....[17]....
        /*0198*/ 	.word	0x00000360
        /*019c*/ 	.word	0x000000ff
        /*01a0*/ 	.word	0x00000088
        /*01a4*/ 	.short	0x0100
        /*01a6*/ 	.byte	0x08
	.zero		1


	//   ....[18]....
        /*01a8*/ 	.word	0x000007c0
        /*01ac*/ 	.word	0x000000ff
        /*01b0*/ 	.word	0x000000a0
        /*01b4*/ 	.short	0x0100
        /*01b6*/ 	.byte	0x06
	.zero		1


	//   ....[19]....
        /*01b8*/ 	.word	0x00000860
        /*01bc*/ 	.word	0x000000ff
        /*01c0*/ 	.word	0x000000a8
        /*01c4*/ 	.short	0x0100
        /*01c6*/ 	.byte	0x06
	.zero		1


	//   ....[20]....
        /*01c8*/ 	.word	0x000015b0
        /*01cc*/ 	.word	0x00000003
        /*01d0*/ 	.word	0x00000000
        /*01d4*/ 	.short	0x010a
        /*01d6*/ 	.byte	0x3f
	.zero		1


	//   ....[21]....
        /*01d8*/ 	.word	0x000015f0
        /*01dc*/ 	.word	0x00000003
        /*01e0*/ 	.word	0x00000000
        /*01e4*/ 	.short	0x010a
        /*01e6*/ 	.byte	0x3f
	.zero		1


	//   ....[22]....
        /*01e8*/ 	.word	0x000018d0
        /*01ec*/ 	.word	0x00000005
        /*01f0*/ 	.word	0x00000000
        /*01f4*/ 	.short	0x010a
        /*01f6*/ 	.byte	0x3f
	.zero		1


	//   ....[23]....
        /*01f8*/ 	.word	0x00001910
        /*01fc*/ 	.word	0x00000005
        /*0200*/ 	.word	0x00000000
        /*0204*/ 	.short	0x010a
        /*0206*/ 	.byte	0x3f
	.zero		1


	//   ....[24]....
        /*0208*/ 	.word	0x00001a80
        /*020c*/ 	.word	0x00000005
        /*0210*/ 	.word	0x00000000
        /*0214*/ 	.short	0x0101
        /*0216*/ 	.byte	0x3f
	.zero		1


	//   ....[25]....
        /*0218*/ 	.word	0x00001ca0
        /*021c*/ 	.word	0x00000003
        /*0220*/ 	.word	0x00000000
        /*0224*/ 	.short	0x0101
        /*0226*/ 	.byte	0x3f
	.zero		1


	//   ....[26]....
        /*0228*/ 	.word	0x0000aa80
        /*022c*/ 	.word	0x00000017
        /*0230*/ 	.word	0x00000048
        /*0234*/ 	.short	0x010a
        /*0236*/ 	.byte	0x3f
	.zero		1


	//   ....[27]....
        /*0238*/ 	.word	0x0000adf0
        /*023c*/ 	.word	0x00000003
        /*0240*/ 	.word	0x000000a8
        /*0244*/ 	.short	0x0101
        /*0246*/ 	.byte	0x3f
	.zero		1


	//   ....[28]....
        /*0248*/ 	.word	0x0000b550
        /*024c*/ 	.word	0x00000007
        /*0250*/ 	.word	0x00000000
        /*0254*/ 	.short	0x010a
        /*0256*/ 	.byte	0x3f
	.zero		1


	//   ....[29]....
        /*0258*/ 	.word	0x0000b5d0
        /*025c*/ 	.word	0x00000008
        /*0260*/ 	.word	0x00000000
        /*0264*/ 	.short	0x010a
        /*0266*/ 	.byte	0x3f
	.zero		1


	//   ....[30]....
        /*0268*/ 	.word	0x0000b660
        /*026c*/ 	.word	0x00000009
        /*0270*/ 	.word	0x00000000
        /*0274*/ 	.short	0x010a
        /*0276*/ 	.byte	0x3f
	.zero		1


	//   ....[31]....
        /*0278*/ 	.word	0x0000b6f0
        /*027c*/ 	.word	0x00000008
        /*0280*/ 	.word	0x00000000
        /*0284*/ 	.short	0x010a
        /*0286*/ 	.byte	0x3f
	.zero		1


	//   ....[32]....
        /*0288*/ 	.word	0x0000b780
        /*028c*/ 	.word	0x00000009
        /*0290*/ 	.word	0x00000000
        /*0294*/ 	.short	0x010a
        /*0296*/ 	.byte	0x3f
	.zero		1


	//   ....[33]....
        /*0298*/ 	.word	0x0000b810
        /*029c*/ 	.word	0x00000008
        /*02a0*/ 	.word	0x00000000
        /*02a4*/ 	.short	0x010a
        /*02a6*/ 	.byte	0x3f
	.zero		1


	//   ....[34]....
        /*02a8*/ 	.word	0x0000b8a0
        /*02ac*/ 	.word	0x00000009
        /*02b0*/ 	.word	0x00000000
        /*02b4*/ 	.short	0x010a
        /*02b6*/ 	.byte	0x3f
	.zero		1


	//   ....[35]....
        /*02b8*/ 	.word	0x0000b930
        /*02bc*/ 	.word	0x00000006
        /*02c0*/ 	.word	0x00000000
        /*02c4*/ 	.short	0x010a
        /*02c6*/ 	.byte	0x3f
	.zero		1


	//   ....[36]....
        /*02c8*/ 	.word	0x0000b9c0
        /*02cc*/ 	.word	0x00000003
        /*02d0*/ 	.word	0x00000000
        /*02d4*/ 	.short	0x010a
        /*02d6*/ 	.byte	0x3f
	.zero		1


	//   ....[37]....
        /*02d8*/ 	.word	0x0000ba20
        /*02dc*/ 	.word	0x00000003
        /*02e0*/ 	.word	0x00000000
        /*02e4*/ 	.short	0x010a
        /*02e6*/ 	.byte	0x3f
	.zero		1


	//   ....[38]....
        /*02e8*/ 	.word	0x0000ba70
        /*02ec*/ 	.word	0x00000005
        /*02f0*/ 	.word	0x00000000
        /*02f4*/ 	.short	0x010a
        /*02f6*/ 	.byte	0x3f
	.zero		1


	//   ....[39]....
        /*02f8*/ 	.word	0x0000bb40
        /*02fc*/ 	.word	0x00000017
        /*0300*/ 	.word	0x00000048
        /*0304*/ 	.short	0x010a
        /*0306*/ 	.byte	0x3f
	.zero		1


	//   ....[40]....
        /*0308*/ 	.word	0x0000bc10
        /*030c*/ 	.word	0x00000007
        /*0310*/ 	.word	0x00000000
        /*0314*/ 	.short	0x010a
        /*0316*/ 	.byte	0x3f
	.zero		1


	//   ....[41]....
        /*0318*/ 	.word	0x0000bc60
        /*031c*/ 	.word	0x00000008
        /*0320*/ 	.word	0x00000000
        /*0324*/ 	.short	0x010a
        /*0326*/ 	.byte	0x3f
	.zero		1


	//   ....[42]....
        /*0328*/ 	.word	0x0000bcb0
        /*032c*/ 	.word	0x00000009
        /*0330*/ 	.word	0x00000000
        /*0334*/ 	.short	0x010a
        /*0336*/ 	.byte	0x3f
	.zero		1


	//   ....[43]....
        /*0338*/ 	.word	0x0000bd00
        /*033c*/ 	.word	0x00000008
        /*0340*/ 	.word	0x00000000
        /*0344*/ 	.short	0x010a
        /*0346*/ 	.byte	0x3f
	.zero		1


	//   ....[44]....
        /*0348*/ 	.word	0x0000bd50
        /*034c*/ 	.word	0x00000009
        /*0350*/ 	.word	0x00000000
        /*0354*/ 	.short	0x010a
        /*0356*/ 	.byte	0x3f
	.zero		1


	//   ....[45]....
        /*0358*/ 	.word	0x0000bda0
        /*035c*/ 	.word	0x00000008
        /*0360*/ 	.word	0x00000000
        /*0364*/ 	.short	0x010a
        /*0366*/ 	.byte	0x3f
	.zero		1


	//   ....[46]....
        /*0368*/ 	.word	0x0000bdf0
        /*036c*/ 	.word	0x00000009
        /*0370*/ 	.word	0x00000000
        /*0374*/ 	.short	0x010a
        /*0376*/ 	.byte	0x3f
	.zero		1


	//   ....[47]....
        /*0378*/ 	.word	0x0000be40
        /*037c*/ 	.word	0x00000006
        /*0380*/ 	.word	0x00000000
        /*0384*/ 	.short	0x010a
        /*0386*/ 	.byte	0x3f
	.zero		1


	//----- nvinfo : EIATTR_NUM_MBARRIERS
	.align		4
.L_35:
        /*0388*/ 	.byte	0x03, 0x38
        /*038a*/ 	.short	0x0014


	//----- nvinfo : EIATTR_EXIT_INSTR_OFFSETS
	.align		4
        /*038c*/ 	.byte	0x04, 0x1c
        /*038e*/ 	.short	(.L_37 - .L_36)


	//   ....[0]....
.L_36:
        /*0390*/ 	.word	0x00000a40


	//   ....[1]....
        /*0394*/ 	.word	0x00001260


	//   ....[2]....
        /*0398*/ 	.word	0x0000a1a0


	//   ....[3]....
        /*039c*/ 	.word	0x0000a700


	//   ....[4]....
        /*03a0*/ 	.word	0x0000ba10


	//----- nvinfo : EIATTR_MAX_THREADS
	.align		4
.L_37:
        /*03a4*/ 	.byte	0x04, 0x05
        /*03a6*/ 	.short	(.L_39 - .L_38)
.L_38:
        /*03a8*/ 	.word	0x00000180
        /*03ac*/ 	.word	0x00000001
        /*03b0*/ 	.word	0x00000001


	//----- nvinfo : EIATTR_CRS_STACK_SIZE
	.align		4
.L_39:
        /*03b4*/ 	.byte	0x04, 0x1e
        /*03b6*/ 	.short	(.L_41 - .L_40)
.L_40:
        /*03b8*/ 	.word	0x00000000


	//----- nvinfo : EIATTR_CBANK_PARAM_SIZE
	.align		4
.L_41:
        /*03bc*/ 	.byte	0x03, 0x19
        /*03be*/ 	.short	0x0470


	//----- nvinfo : EIATTR_PARAM_CBANK
	.align		4
        /*03c0*/ 	.byte	0x04, 0x0a
        /*03c2*/ 	.short	(.L_43 - .L_42)
	.align		4
.L_42:
        /*03c4*/ 	.word	index@(.nv.constant0._ZN7cutlass13device_kernelINS_4gemm6kernel13GemmUniversalIN4cute5tupleIJiiiiEEENS1_10collective13CollectiveMmaINS1_34MainloopSm90TmaGmmaWarpSpecializedILi9ENS5_IJNS4_1CILi4EEENSA_ILi1EEESC_EEENS1_35KernelTmaWarpSpecializedCooperativeEEENS5_IJNSA_ILi128EEENSA_ILi256EEENSA_ILi32EEEEEENS_10bfloat16_tENS5_IJlSC_lEEESK_SL_NS4_8TiledMMAINS4_8MMA_AtomIJNS4_4SM904GMMA28MMA_64x256x16_F32BF16BF16_SSILNSP_5MajorE0ELSR_0ELNSP_7ScaleInE1ELSS_1EEEEEENS4_6LayoutINS5_IJNSA_ILi2EEESC_SC_EEENS5_IJSC_NSA_ILi0EEESY_EEEEENS5_IJNS4_10UnderscoreES11_S11_EEEEENS4_13SM90_TMA_LOADENS4_14ComposedLayoutINS4_7SwizzleILi2ELi4ELi3EEENS4_18smem_ptr_flag_bitsILi16EEENSV_INS5_IJNSA_ILi8EEESI_EEENS5_IJSI_SC_EEEEEEEvNS4_8identityENS4_23SM90_TMA_LOAD_MULTICASTES1E_vS1F_EENS_8epilogue10collective6detail29Sm90TmaWarpSpecializedAdapterINS1J_15DefaultEpilogueISK_SL_SL_NS1I_6thread17LinearCombinationISK_Li1EffLNS1N_9ScaleType4KindE0ELNS_15FloatRoundStyleE2ESK_EENS1_15EpilogueDefaultEEEEEvvEEEEvNT_6ParamsE)
        /*03c8*/ 	.short	0x0210
        /*03ca*/ 	.short	0x0470


	//----- nvinfo : EIATTR_SW_WAR
	.align		4
.L_43:
        /*03cc*/ 	.byte	0x04, 0x36
        /*03ce*/ 	.short	(.L_45 - .L_44)
.L_44:
        /*03d0*/ 	.word	0x00000008
.L_45:


//--------------------- .nv.callgraph             --------------------------
	.section	.nv.callgraph,"",@"SHT_CUDA_CALLGRAPH"
	.align	4
	.sectionentsize	8
	.align		4
        /*0000*/ 	.word	0x00000000
	.align		4
        /*0004*/ 	.word	0xffffffff
	.align		4
        /*0008*/ 	.word	index@(_ZN7cutlass13device_kernelINS_4gemm6kernel13GemmUniversalIN4cute5tupleIJiiiiEEENS1_10collective13CollectiveMmaINS1_34MainloopSm90TmaGmmaWarpSpecializedILi9ENS5_IJNS4_1CILi4EEENSA_ILi1EEESC_EEENS1_35KernelTmaWarpSpecializedCooperativeEEENS5_IJNSA_ILi128EEENSA_ILi256EEENSA_ILi32EEEEEENS_10bfloat16_tENS5_IJlSC_lEEESK_SL_NS4_8TiledMMAINS4_8MMA_AtomIJNS4_4SM904GMMA28MMA_64x256x16_F32BF16BF16_SSILNSP_5MajorE0ELSR_0ELNSP_7ScaleInE1ELSS_1EEEEEENS4_6LayoutINS5_IJNSA_ILi2EEESC_SC_EEENS5_IJSC_NSA_ILi0EEESY_EEEEENS5_IJNS4_10UnderscoreES11_S11_EEEEENS4_13SM90_TMA_LOADENS4_14ComposedLayoutINS4_7SwizzleILi2ELi4ELi3EEENS4_18smem_ptr_flag_bitsILi16EEENSV_INS5_IJNSA_ILi8EEESI_EEENS5_IJSI_SC_EEEEEEEvNS4_8identityENS4_23SM90_TMA_LOAD_MULTICASTES1E_vS1F_EENS_8epilogue10collective6detail29Sm90TmaWarpSpecializedAdapterINS1J_15DefaultEpilogueISK_SL_SL_NS1I_6thread17LinearCombinationISK_Li1EffLNS1N_9ScaleType4KindE0ELNS_15FloatRoundStyleE2ESK_EENS1_15EpilogueDefaultEEEEEvvEEEEvNT_6ParamsE)
	.align		4
        /*000c*/ 	.word	index@(__assertfail)
	.align		4
        /*0010*/ 	.word	0x00000000
	.align		4
        /*0014*/ 	.word	0xfffffffe
	.align		4
        /*0018*/ 	.word	0x00000000
	.align		4
        /*001c*/ 	.word	0xfffffffd
	.align		4
        /*0020*/ 	.word	0x00000000
	.align		4
        /*0024*/ 	.word	0xfffffffc


//--------------------- .nv.constant4             --------------------------
	.section	.nv.constant4,"a",@progbits
	.align	8
	.align		8
.nv.constant4:
        /*0000*/ 	.dword	__assertfail
	.align		8
        /*0008*/ 	.dword	__unnamed_1
	.align		8
        /*0010*/ 	.dword	_ZN40_INTERNAL_b7b14e4d_4_k_cu_56e0ab6f_291814cuda3std3__45__cpo5beginE
	.align		8
        /*0018*/ 	.dword	_ZN40_INTERNAL_b7b14e4d_4_k_cu_56e0ab6f_291814cuda3std3__45__cpo3endE
	.align		8
        /*0020*/ 	.dword	_ZN40_INTERNAL_b7b14e4d_4_k_cu_56e0ab6f_291814cuda3std3__45__cpo6cbeginE
	.align		8
        /*0028*/ 	.dword	_ZN40_INTERNAL_b7b14e4d_4_k_cu_56e0ab6f_291814cuda3std3__45__cpo4cendE
	.align		8
        /*0030*/ 	.dword	_ZN40_INTERNAL_b7b14e4d_4_k_cu_56e0ab6f_291814cuda3std3__442_GLOBAL__N__b7b14e4d_4_k_cu_56e0ab6f_291816ignoreE
	.align		8
        /*0038*/ 	.dword	_ZN40_INTERNAL_b7b14e4d_4_k_cu_56e0ab6f_291814cuda3std3__419piecewise_constructE
	.align		8
        /*0040*/ 	.dword	_ZN40_INTERNAL_b7b14e4d_4_k_cu_56e0ab6f_291814cuda3std3__48in_placeE
	.align		8
        /*0048*/ 	.dword	_ZN40_INTERNAL_b7b14e4d_4_k_cu_56e0ab6f_291814cuda3std6ranges3__45__cpo4swapE
	.align		8
        /*0050*/ 	.dword	_ZN40_INTERNAL_b7b14e4d_4_k_cu_56e0ab6f_291814cuda3std6ranges3__45__cpo9iter_moveE
	.align		8
        /*0058*/ 	.dword	_ZN40_INTERNAL_b7b14e4d_4_k_cu_56e0ab6f_291814cute7productE
	.align		8
        /*0060*/ 	.dword	_ZN40_INTERNAL_b7b14e4d_4_k_cu_56e0ab6f_291814cute1_E
	.align		8
        /*0068*/ 	.dword	$str$22
	.align		8
        /*0070*/ 	.dword	$str$23


//--------------------- .text._ZN7cutlass13device_kernelINS_4gemm6kernel13GemmUniversalIN4cute5tupleIJiiiiEEENS1_10collective13CollectiveMmaINS1_34MainloopSm90TmaGmmaWarpSpecializedILi9ENS5_IJNS4_1CILi4EEENSA_ILi1EEESC_EEENS1_35KernelTmaWarpSpecializedCooperativeEEENS5_IJNSA_ILi128EEENSA_ILi256EEENSA_ILi32EEEEEENS_10bfloat16_tENS5_IJlSC_lEEESK_SL_NS4_8TiledMMAINS4_8MMA_AtomIJNS4_4SM904GMMA28MMA_64x256x16_F32BF16BF16_SSILNSP_5MajorE0ELSR_0ELNSP_7ScaleInE1ELSS_1EEEEEENS4_6LayoutINS5_IJNSA_ILi2EEESC_SC_EEENS5_IJSC_NSA_ILi0EEESY_EEEEENS5_IJNS4_10UnderscoreES11_S11_EEEEENS4_13SM90_TMA_LOADENS4_14ComposedLayoutINS4_7SwizzleILi2ELi4ELi3EEENS4_18smem_ptr_flag_bitsILi16EEENSV_INS5_IJNSA_ILi8EEESI_EEENS5_IJSI_SC_EEEEEEEvNS4_8identityENS4_23SM90_TMA_LOAD_MULTICASTES1E_vS1F_EENS_8epilogue10collective6detail29Sm90TmaWarpSpecializedAdapterINS1J_15DefaultEpilogueISK_SL_SL_NS1I_6thread17LinearCombinationISK_Li1EffLNS1N_9ScaleType4KindE0ELNS_15FloatRoundStyleE2ESK_EENS1_15EpilogueDefaultEEEEEvvEEEEvNT_6ParamsE --------------------------
	.section	.text._ZN7cutlass13device_kernelINS_4gemm6kernel13GemmUniversalIN4cute5tupleIJiiiiEEENS1_10collective13CollectiveMmaINS1_34MainloopSm90TmaGmmaWarpSpecializedILi9ENS5_IJNS4_1CILi4EEENSA_ILi1EEESC_EEENS1_35KernelTmaWarpSpecializedCooperativeEEENS5_IJNSA_ILi128EEENSA_ILi256EEENSA_ILi32EEEEEENS_10bfloat16_tENS5_IJlSC_lEEESK_SL_NS4_8TiledMMAINS4_8MMA_AtomIJNS4_4SM904GMMA28MMA_64x256x16_F32BF16BF16_SSILNSP_5MajorE0ELSR_0ELNSP_7ScaleInE1ELSS_1EEEEEENS4_6LayoutINS5_IJNSA_ILi2EEESC_SC_EEENS5_IJSC_NSA_ILi0EEESY_EEEEENS5_IJNS4_10UnderscoreES11_S11_EEEEENS4_13SM90_TMA_LOADENS4_14ComposedLayoutINS4_7SwizzleILi2ELi4ELi3EEENS4_18smem_ptr_flag_bitsILi16EEENSV_INS5_IJNSA_ILi8EEESI_EEENS5_IJSI_SC_EEEEEEEvNS4_8identityENS4_23SM90_TMA_LOAD_MULTICASTES1E_vS1F_EENS_8epilogue10collective6detail29Sm90TmaWarpSpecializedAdapterINS1J_15DefaultEpilogueISK_SL_SL_NS1I_6thread17LinearCombinationISK_Li1EffLNS1N_9ScaleType4KindE0ELNS_15FloatRoundStyleE2ESK_EENS1_15EpilogueDefaultEEEEEvvEEEEvNT_6ParamsE,"ax",@progbits
	.align	128
.text._ZN7cutlass13device_kernelINS_4gemm6kernel13GemmUniversalIN4cute5tupleIJiiiiEEENS1_10collective13CollectiveMmaINS1_34MainloopSm90TmaGmmaWarpSpecializedILi9ENS5_IJNS4_1CILi4EEENSA_ILi1EEESC_EEENS1_35KernelTmaWarpSpecializedCooperativeEEENS5_IJNSA_ILi128EEENSA_ILi256EEENSA_ILi32EEEEEENS_10bfloat16_tENS5_IJlSC_lEEESK_SL_NS4_8TiledMMAINS4_8MMA_AtomIJNS4_4SM904GMMA28MMA_64x256x16_F32BF16BF16_SSILNSP_5MajorE0ELSR_0ELNSP_7ScaleInE1ELSS_1EEEEEENS4_6LayoutINS5_IJNSA_ILi2EEESC_SC_EEENS5_IJSC_NSA_ILi0EEESY_EEEEENS5_IJNS4_10UnderscoreES11_S11_EEEEENS4_13SM90_TMA_LOADENS4_14ComposedLayoutINS4_7SwizzleILi2ELi4ELi3EEENS4_18smem_ptr_flag_bitsILi16EEENSV_INS5_IJNSA_ILi8EEESI_EEENS5_IJSI_SC_EEEEEEEvNS4_8identityENS4_23SM90_TMA_LOAD_MULTICASTES1E_vS1F_EENS_8epilogue10collective6detail29Sm90TmaWarpSpecializedAdapterINS1J_15DefaultEpilogueISK_SL_SL_NS1I_6thread17LinearCombinationISK_Li1EffLNS1N_9ScaleType4KindE0ELNS_15FloatRoundStyleE2ESK_EENS1_15EpilogueDefaultEEEEEvvEEEEvNT_6ParamsE:
        .type           _ZN7cutlass13device_kernelINS_4gemm6kernel13GemmUniversalIN4cute5tupleIJiiiiEEENS1_10collective13CollectiveMmaINS1_34MainloopSm90TmaGmmaWarpSpecializedILi9ENS5_IJNS4_1CILi4EEENSA_ILi1EEESC_EEENS1_35KernelTmaWarpSpecializedCooperativeEEENS5_IJNSA_ILi128EEENSA_ILi256EEENSA_ILi32EEEEEENS_10bfloat16_tENS5_IJlSC_lEEESK_SL_NS4_8TiledMMAINS4_8MMA_AtomIJNS4_4SM904GMMA28MMA_64x256x16_F32BF16BF16_SSILNSP_5MajorE0ELSR_0ELNSP_7ScaleInE1ELSS_1EEEEEENS4_6LayoutINS5_IJNSA_ILi2EEESC_SC_EEENS5_IJSC_NSA_ILi0EEESY_EEEEENS5_IJNS4_10UnderscoreES11_S11_EEEEENS4_13SM90_TMA_LOADENS4_14ComposedLayoutINS4_7SwizzleILi2ELi4ELi3EEENS4_18smem_ptr_flag_bitsILi16EEENSV_INS5_IJNSA_ILi8EEESI_EEENS5_IJSI_SC_EEEEEEEvNS4_8identityENS4_23SM90_TMA_LOAD_MULTICASTES1E_vS1F_EENS_8epilogue10collective6detail29Sm90TmaWarpSpecializedAdapterINS1J_15DefaultEpilogueISK_SL_SL_NS1I_6thread17LinearCombinationISK_Li1EffLNS1N_9ScaleType4KindE0ELNS_15FloatRoundStyleE2ESK_EENS1_15EpilogueDefaultEEEEEvvEEEEvNT_6ParamsE,@function
        .size           _ZN7cutlass13device_kernelINS_4gemm6kernel13GemmUniversalIN4cute5tupleIJiiiiEEENS1_10collective13CollectiveMmaINS1_34MainloopSm90TmaGmmaWarpSpecializedILi9ENS5_IJNS4_1CILi4EEENSA_ILi1EEESC_EEENS1_35KernelTmaWarpSpecializedCooperativeEEENS5_IJNSA_ILi128EEENSA_ILi256EEENSA_ILi32EEEEEENS_10bfloat16_tENS5_IJlSC_lEEESK_SL_NS4_8TiledMMAINS4_8MMA_AtomIJNS4_4SM904GMMA28MMA_64x256x16_F32BF16BF16_SSILNSP_5MajorE0ELSR_0ELNSP_7ScaleInE1ELSS_1EEEEEENS4_6LayoutINS5_IJNSA_ILi2EEESC_SC_EEENS5_IJSC_NSA_ILi0EEESY_EEEEENS5_IJNS4_10UnderscoreES11_S11_EEEEENS4_13SM90_TMA_LOADENS4_14ComposedLayoutINS4_7SwizzleILi2ELi4ELi3EEENS4_18smem_ptr_flag_bitsILi16EEENSV_INS5_IJNSA_ILi8EEESI_EEENS5_IJSI_SC_EEEEEEEvNS4_8identityENS4_23SM90_TMA_LOAD_MULTICASTES1E_vS1F_EENS_8epilogue10collective6detail29Sm90TmaWarpSpecializedAdapterINS1J_15DefaultEpilogueISK_SL_SL_NS1I_6thread17LinearCombinationISK_Li1EffLNS1N_9ScaleType4KindE0ELNS_15FloatRoundStyleE2ESK_EENS1_15EpilogueDefaultEEEEEvvEEEEvNT_6ParamsE,(.L_x_338 - _ZN7cutlass13device_kernelINS_4gemm6kernel13GemmUniversalIN4cute5tupleIJiiiiEEENS1_10collective13CollectiveMmaINS1_34MainloopSm90TmaGmmaWarpSpecializedILi9ENS5_IJNS4_1CILi4EEENSA_ILi1EEESC_EEENS1_35KernelTmaWarpSpecializedCooperativeEEENS5_IJNSA_ILi128EEENSA_ILi256EEENSA_ILi32EEEEEENS_10bfloat16_tENS5_IJlSC_lEEESK_SL_NS4_8TiledMMAINS4_8MMA_AtomIJNS4_4SM904GMMA28MMA_64x256x16_F32BF16BF16_SSILNSP_5MajorE0ELSR_0ELNSP_7ScaleInE1ELSS_1EEEEEENS4_6LayoutINS5_IJNSA_ILi2EEESC_SC_EEENS5_IJSC_NSA_ILi0EEESY_EEEEENS5_IJNS4_10UnderscoreES11_S11_EEEEENS4_13SM90_TMA_LOADENS4_14ComposedLayoutINS4_7SwizzleILi2ELi4ELi3EEENS4_18smem_ptr_flag_bitsILi16EEENSV_INS5_IJNSA_ILi8EEESI_EEENS5_IJSI_SC_EEEEEEEvNS4_8identityENS4_23SM90_TMA_LOAD_MULTICASTES1E_vS1F_EENS_8epilogue10collective6detail29Sm90TmaWarpSpecializedAdapterINS1J_15DefaultEpilogueISK_SL_SL_NS1I_6thread17LinearCombinationISK_Li1EffLNS1N_9ScaleType4KindE0ELNS_15FloatRoundStyleE2ESK_EENS1_15EpilogueDefaultEEEEEvvEEEEvNT_6ParamsE)
        .other          _ZN7cutlass13device_kernelINS_4gemm6kernel13GemmUniversalIN4cute5tupleIJiiiiEEENS1_10collective13CollectiveMmaINS1_34MainloopSm90TmaGmmaWarpSpecializedILi9ENS5_IJNS4_1CILi4EEENSA_ILi1EEESC_EEENS1_35KernelTmaWarpSpecializedCooperativeEEENS5_IJNSA_ILi128EEENSA_ILi256EEENSA_ILi32EEEEEENS_10bfloat16_tENS5_IJlSC_lEEESK_SL_NS4_8TiledMMAINS4_8MMA_AtomIJNS4_4SM904GMMA28MMA_64x256x16_F32BF16BF16_SSILNSP_5MajorE0ELSR_0ELNSP_7ScaleInE1ELSS_1EEEEEENS4_6LayoutINS5_IJNSA_ILi2EEESC_SC_EEENS5_IJSC_NSA_ILi0EEESY_EEEEENS5_IJNS4_10UnderscoreES11_S11_EEEEENS4_13SM90_TMA_LOADENS4_14ComposedLayoutINS4_7SwizzleILi2ELi4ELi3EEENS4_18smem_ptr_flag_bitsILi16EEENSV_INS5_IJNSA_ILi8EEESI_EEENS5_IJSI_SC_EEEEEEEvNS4_8identityENS4_23SM90_TMA_LOAD_MULTICASTES1E_vS1F_EENS_8epilogue10collective6detail29Sm90TmaWarpSpecializedAdapterINS1J_15DefaultEpilogueISK_SL_SL_NS1I_6thread17LinearCombinationISK_Li1EffLNS1N_9ScaleType4KindE0ELNS_15FloatRoundStyleE2ESK_EENS1_15EpilogueDefaultEEEEEvvEEEEvNT_6ParamsE,@"STO_CUDA_ENTRY STV_DEFAULT"
_ZN7cutlass13device_kernelINS_4gemm6kernel13GemmUniversalIN4cute5tupleIJiiiiEEENS1_10collective13CollectiveMmaINS1_34MainloopSm90TmaGmmaWarpSpecializedILi9ENS5_IJNS4_1CILi4EEENSA_ILi1EEESC_EEENS1_35KernelTmaWarpSpecializedCooperativeEEENS5_IJNSA_ILi128EEENSA_ILi256EEENSA_ILi32EEEEEENS_10bfloat16_tENS5_IJlSC_lEEESK_SL_NS4_8TiledMMAINS4_8MMA_AtomIJNS4_4SM904GMMA28MMA_64x256x16_F32BF16BF16_SSILNSP_5MajorE0ELSR_0ELNSP_7ScaleInE1ELSS_1EEEEEENS4_6LayoutINS5_IJNSA_ILi2EEESC_SC_EEENS5_IJSC_NSA_ILi0EEESY_EEEEENS5_IJNS4_10UnderscoreES11_S11_EEEEENS4_13SM90_TMA_LOADENS4_14ComposedLayoutINS4_7SwizzleILi2ELi4ELi3EEENS4_18smem_ptr_flag_bitsILi16EEENSV_INS5_IJNSA_ILi8EEESI_EEENS5_IJSI_SC_EEEEEEEvNS4_8identityENS4_23SM90_TMA_LOAD_MULTICASTES1E_vS1F_EENS_8epilogue10collective6detail29Sm90TmaWarpSpecializedAdapterINS1J_15DefaultEpilogueISK_SL_SL_NS1I_6thread17LinearCombinationISK_Li1EffLNS1N_9ScaleType4KindE0ELNS_15FloatRoundStyleE2ESK_EENS1_15EpilogueDefaultEEEEEvvEEEEvNT_6ParamsE:
[----:B------:R-:W0:Y:S01]  /*0000*/  LDC R1, c[0x0][0x28] ;  /* 0x00000a00ff017b82 */ /* 0x000e220000000800 */
[----:B------:R-:W1:Y:S01]  /*0010*/  S2R R18, SR_TID.X ;  /* 0x0000000000127919 */ /* 0x000e620000002100 */
[----:B------:R-:W-:Y:S01]  /*0020*/  ELECT P0, URZ, PT ;  /* 0x00000000003f782f */ /* 0x000fe20003800000 */
[----:B------:R-:W-:Y:S01]  /*0030*/  BSSY B0, `(.L_x_0) ;  /* 0x000000f000007945 */ /* 0x000fe20003800000 */
[--C-:B-1----:R-:W-:Y:S02]  /*0040*/  SHF.R.U32.HI R0, RZ, 0x5, R18.reuse ;  /* 0x00000005ff007819 */ /* 0x102fe40000011612 */
[----:B------:R-:W-:-:S03]  /*0050*/  SHF.R.U32.HI R3, RZ, 0x7, R18 ;  /* 0x00000007ff037819 */ /* 0x000fc60000011612 */
[----:B------:R-:W1:Y:S04]  /*0060*/  SHFL.IDX PT, R2, R0, RZ, 0x1f ;  /* 0x00001fff00027589 */ /* 0x000e6800000e0000 */
[----:B------:R2:W3:Y:S01]  /*0070*/  SHFL.IDX PT, R5, R3, RZ, 0x1f ;  /* 0x00001fff03057589 */ /* 0x0004e200000e0000 */
[----:B-1----:R-:W-:-:S13]  /*0080*/  ISETP.NE.OR P0, PT, R2, RZ, !P0 ;  /* 0x000000ff0200720c */ /* 0x002fda0004705670 */
[----:B0-23--:R-:W-:Y:S05]  /*0090*/  @P0 BRA `(.L_x_1) ;  /* 0x0000000000200947 */ /* 0x00dfea0003800000 */
[----:B------:R-:W-:Y:S02]  /*00a0*/  ULDC.64 UR4, c[0x0][0x198] ;  /* 0x0000660000047ab9 */ /* 0x000fe40000000a00 */
[----:B------:R-:W-:Y:S02]  /*00b0*/  UIADD3 UR6, UP0, UR4, 0xf0, URZ ;  /* 0x000000f004067890 */ /* 0x000fe4000ff1e03f */
[----:B------:R-:W-:Y:S02]  /*00c0*/  UIADD3 UR4, UP1, UR4, 0x1f0, URZ ;  /* 0x000001f004047890 */ /* 0x000fe4000ff3e03f */
[----:B------:R-:W-:Y:S02]  /*00d0*/  UIADD3.X UR7, URZ, UR5, URZ, UP0, !UPT ;  /* 0x000000053f077290 */ /* 0x000fe400087fe43f */
[----:B------:R-:W-:-:S07]  /*00e0*/  UIADD3.X UR5, URZ, UR5, URZ, UP1, !UPT ;  /* 0x000000053f057290 */ /* 0x000fce0008ffe43f */
[----:B------:R0:W-:Y:S02]  /*00f0*/  UTMACCTL.PF [UR6] ;  /* 0x00000000060079b9 */ /* 0x0001e40008040000 */
[----:B------:R0:W-:Y:S02]  /*0100*/  UTMACCTL.PF [UR4] ;  /* 0x00000000040079b9 */ /* 0x0001e40008040000 */
[----:B0-----:R-:W-:Y:S01]  /*0110*/  NOP ;  /* 0x0000000000007918 */ /* 0x001fe20000000000 */
.L_x_1:
[----:B------:R-:W-:Y:S05]  /*0120*/  BSYNC B0 ;  /* 0x0000000000007941 */ /* 0x000fea0003800000 */
.L_x_0:
[----:B------:R-:W0:Y:S02]  /*0130*/  SHFL.IDX PT, R3, R0, RZ, 0x1f ;  /* 0x00001fff00037589 */ /* 0x000e2400000e0000 */
[----:B0-----:R-:W-:-:S13]  /*0140*/  ISETP.NE.AND P0, PT, R3, RZ, PT ;  /* 0x000000ff0300720c */ /* 0x001fda0003f05270 */
[----:B------:R-:W-:Y:S05]  /*0150*/  @P0 BRA `(.L_x_2) ;  /* 0x00000000008c0947 */ /* 0x000fea0003800000 */
[----:B------:R-:W-:Y:S01]  /*0160*/  ELECT P0, URZ, PT ;  /* 0x00000000003f782f */ /* 0x000fe20003800000 */
[----:B------:R-:W-:-:S12]  /*0170*/  BSSY B0, `(.L_x_2) ;  /* 0x0000021000007945 */ /* 0x000fd80003800000 */
[----:B------:R-:W-:Y:S05]  /*0180*/  @!P0 BRA `(.L_x_3) ;  /* 0x00000000007c8947 */ /* 0x000fea0003800000 */
[----:B------:R-:W0:Y:S01]  /*0190*/  S2UR UR8, SR_CgaCtaId ;  /* 0x00000000000879c3 */ /* 0x000e220000008800 */
[----:B------:R-:W-:Y:S01]  /*01a0*/  UMOV UR4, 0x400 ;  /* 0x0000040000047882 */ /* 0x000fe20000000000 */
[----:B------:R-:W-:Y:S01]  /*01b0*/  UMOV UR5, 0x1 ;  /* 0x0000000100057882 */ /* 0x000fe20000000000 */
[----:B------:R-:W-:Y:S02]  /*01c0*/  UMOV UR6, 0x8 ;  /* 0x0000000800067882 */ /* 0x000fe40000000000 */
[----:B------:R-:W-:-:S04]  /*01d0*/  UIADD3 UR6, -UR6, 0x100000, URZ ;  /* 0x0010000006067890 */ /* 0x000fc8000fffe13f */
[----:B------:R-:W-:Y:S02]  /*01e0*/  USHF.L.U32 UR7, UR6, 0xb, URZ ;  /* 0x0000000b06077899 */ /* 0x000fe4000800063f */
[----:B------:R-:W-:Y:S02]  /*01f0*/  USHF.L.U32 UR6, UR6, 0x1, URZ ;  /* 0x0000000106067899 */ /* 0x000fe4000800063f */
[----:B0-----:R-:W-:Y:S02]  /*0200*/  ULEA UR8, UR8, UR4, 0x18 ;  /* 0x0000000408087291 */ /* 0x001fe4000f8ec03f */
[----:B------:R-:W-:-:S04]  /*0210*/  UIADD3 UR4, -UR5, 0x100000, URZ ;  /* 0x0010000005047890 */ /* 0x000fc8000fffe13f */
[----:B------:R-:W-:Y:S02]  /*0220*/  USHF.L.U32 UR5, UR4, 0xb, URZ ;  /* 0x0000000b04057899 */ /* 0x000fe4000800063f */
[----:B------:R-:W-:Y:S01]  /*0230*/  USHF.L.U32 UR4, UR4, 0x1, URZ ;  /* 0x0000000104047899 */ /* 0x000fe2000800063f */
[----:B------:R-:W0:Y:S11]  /*0240*/  FENCE.VIEW.ASYNC.S ;  /* 0x00000000000073c6 */ /* 0x000e360000000000 */
[----:B0-----:R0:W1:Y:S01]  /*0250*/  SYNCS.EXCH.64 URZ, [UR8], UR4 ;  /* 0x00000004083f75b2 */ /* 0x0010620008000100 */
[----:B------:R0:W2:Y:S01]  /*0260*/  SYNCS.EXCH.64 URZ, [UR8+0x48], UR6 ;  /* 0x00004806083f75b2 */ /* 0x0000a20008000100 */
[----:B------:R0:W3:Y:S01]  /*0270*/  SYNCS.EXCH.64 URZ, [UR8+0x8], UR4 ;  /* 0x00000804083f75b2 */ /* 0x0000e20008000100 */
[----:B------:R0:W4:Y:S01]  /*0280*/  SYNCS.EXCH.64 URZ, [UR8+0x50], UR6 ;  /* 0x00005006083f75b2 */ /* 0x0001220008000100 */
[----:B------:R0:W0:Y:S01]  /*0290*/  SYNCS.EXCH.64 URZ, [UR8+0x10], UR4 ;  /* 0x00001004083f75b2 */ /* 0x0000220008000100 */
        /* <DEDUP_REMOVED lines=13> */
[----:B------:R-:W-:Y:S01]  /*0370*/  NOP ;  /* 0x0000000000007918 */ /* 0x000fe20000000000 */
.L_x_3:
[----:B0-----:R-:W-:Y:S05]  /*0380*/  BSYNC B0 ;  /* 0x0000000000007941 */ /* 0x001fea0003800000 */
.L_x_2:
[----:B------:R-:W-:Y:S01]  /*0390*/  SHF.R.S32.HI R7, RZ, 0x1f, R18 ;  /* 0x0000001fff077819 */ /* 0x000fe20000011412 */
[----:B------:R-:W0:Y:S01]  /*03a0*/  SHFL.IDX PT, R0, R0, RZ, 0x1f ;  /* 0x00001fff00007589 */ /* 0x000e2200000e0000 */
[----:B------:R-:W5:Y:S01]  /*03b0*/  S2UR UR8, SR_CTAID.X ;  /* 0x00000000000879c3 */ /* 0x000f620000002500 */
[----:B------:R-:W-:Y:S02]  /*03c0*/  ELECT P0, URZ, PT ;  /* 0x00000000003f782f */ /* 0x000fe40003800000 */
[----:B------:R-:W-:Y:S01]  /*03d0*/  LEA.HI R7, R7, R18, RZ, 0x7 ;  /* 0x0000001207077211 */ /* 0x000fe200078f38ff */
[----:B------:R-:W1:Y:S01]  /*03e0*/  S2R R4, SR_CTAID.Y ;  /* 0x0000000000047919 */ /* 0x000e620000002600 */
[----:B------:R-:W-:Y:S01]  /*03f0*/  SHF.R.S32.HI R8, RZ, 0x1f, R3 ;  /* 0x0000001fff087819 */ /* 0x000fe20000011403 */
[----:B------:R-:W-:Y:S01]  /*0400*/  ULDC UR4, c[0x0][0x150] ;  /* 0x0000540000047ab9 */ /* 0x000fe20000000800 */
[----:B------:R-:W-:Y:S01]  /*0410*/  LOP3.LUT R7, R7, 0xffffff80, RZ, 0xc0, !PT ;  /* 0xffffff8007077812 */ /* 0x000fe200078ec0ff */
[----:B------:R-:W-:Y:S01]  /*0420*/  NOP ;  /* 0x0000000000007918 */ /* 0x000fe20000000000 */
[----:B------:R-:W-:Y:S01]  /*0430*/  LEA.HI R8, R8, R3, RZ, 0x2 ;  /* 0x0000000308087211 */ /* 0x000fe200078f10ff */
[----:B------:R-:W2:Y:S01]  /*0440*/  LDC R10, c[0x0][0x144] ;  /* 0x00005100ff0a7b82 */ /* 0x000ea20000000800 */
[----:B------:R-:W-:Y:S01]  /*0450*/  NOP ;  /* 0x0000000000007918 */ /* 0x000fe20000000000 */
[----:B------:R-:W-:Y:S01]  /*0460*/  IMAD.IADD R6, R18, 0x1, -R7 ;  /* 0x0000000112067824 */ /* 0x000fe200078e0a07 */
[----:B------:R-:W-:Y:S01]  /*0470*/  LOP3.LUT R8, R8, 0x3ffffffc, RZ, 0xc0, !PT ;  /* 0x3ffffffc08087812 */ /* 0x000fe200078ec0ff */
[----:B------:R-:W-:Y:S01]  /*0480*/  IMAD.MOV.U32 R22, RZ, RZ, 0x1 ;  /* 0x00000001ff167424 */ /* 0x000fe200078e00ff */
[----:B------:R-:W-:-:S02]  /*0490*/  ISETP.NE.AND P3, PT, R5, RZ, PT ;  /* 0x000000ff0500720c */ /* 0x000fc40003f65270 */
[----:B------:R-:W-:Y:S01]  /*04a0*/  SHF.R.S32.HI R7, RZ, 0x1f, R6 ;  /* 0x0000001fff077819 */ /* 0x000fe20000011406 */
[----:B------:R-:W-:Y:S01]  /*04b0*/  IMAD.IADD R8, R3, 0x1, -R8 ;  /* 0x0000000103087824 */ /* 0x000fe200078e0a08 */
[----:B------:R-:W3:Y:S02]  /*04c0*/  LDC R12, c[0x0][0x140] ;  /* 0x00005000ff0c7b82 */ /* 0x000ee40000000800 */
[----:B------:R-:W-:Y:S02]  /*04d0*/  LEA.HI R7, R7, R6, RZ, 0x3 ;  /* 0x0000000607077211 */ /* 0x000fe400078f18ff */
[----:B0-----:R-:W-:Y:S02]  /*04e0*/  ISETP.NE.OR P0, PT, R0, RZ, !P0 ;  /* 0x000000ff0000720c */ /* 0x001fe40004705670 */
[--C-:B------:R-:W-:Y:S02]  /*04f0*/  SHF.R.S32.HI R0, RZ, 0x3, R7.reuse ;  /* 0x00000003ff007819 */ /* 0x100fe40000011407 */
[----:B------:R-:W-:-:S02]  /*0500*/  SHF.R.S32.HI R7, RZ, 0x1f, R7 ;  /* 0x0000001fff077819 */ /* 0x000fc40000011407 */
[----:B-----5:R-:W-:Y:S02]  /*0510*/  I2FP.F32.U32 R9, UR8 ;  /* 0x0000000800097c45 */ /* 0x020fe40008201000 */
[----:B------:R-:W-:-:S03]  /*0520*/  LEA.HI R7, R7, R0, RZ, 0x2 ;  /* 0x0000000007077211 */ /* 0x000fc600078f10ff */
[----:B------:R-:W-:Y:S01]  /*0530*/  FMUL R9, R9, UR4 ;  /* 0x0000000409097c20 */ /* 0x000fe20008400000 */
[----:B------:R-:W-:Y:S01]  /*0540*/  LOP3.LUT R7, R7, 0xfffffffc, RZ, 0xc0, !PT ;  /* 0xfffffffc07077812 */ /* 0x000fe200078ec0ff */
[----:B------:R-:W-:Y:S01]  /*0550*/  VOTEU.ALL UP0, P0 ;  /* 0x00000000003f7886 */ /* 0x000fe20000000000 */
[----:B-1----:R-:W-:Y:S01]  /*0560*/  I2FP.F32.U32 R11, R4 ;  /* 0x00000004000b7245 */ /* 0x002fe20000201000 */
[----:B------:R-:W-:Y:S01]  /*0570*/  ULDC UR4, c[0x0][0x154] ;  /* 0x0000550000047ab9 */ /* 0x000fe20000000800 */
[----:B------:R-:W-:Y:S01]  /*0580*/  VOTEU.ALL UP1, P0 ;  /* 0x00000000003f7886 */ /* 0x000fe20000020000 */
[----:B------:R-:W-:Y:S01]  /*0590*/  IMAD.IADD R7, R0, 0x1, -R7 ;  /* 0x0000000100077824 */ /* 0x000fe200078e0a07 */
[----:B------:R-:W0:Y:S01]  /*05a0*/  F2I.U32.TRUNC.NTZ R9, R9 ;  /* 0x0000000900097305 */ /* 0x000e22000020f000 */
[----:B------:R-:W1:Y:S01]  /*05b0*/  @!UP0 S2UR UR7, SR_CgaCtaId ;  /* 0x00000000000789c3 */ /* 0x000e620000008800 */
[----:B------:R-:W-:Y:S01]  /*05c0*/  @!UP0 UMOV UR6, 0x400 ;  /* 0x0000040000068882 */ /* 0x000fe20000000000 */
[----:B------:R-:W-:Y:S01]  /*05d0*/  IMAD R8, R8, 0x4, R7 ;  /* 0x0000000408087824 */ /* 0x000fe200078e0207 */
[----:B---3--:R-:W-:-:S04]  /*05e0*/  ISETP.EQ.U32.AND P2, PT, R12, 0x1, PT ;  /* 0x000000010c00780c */ /* 0x008fc80003f42070 */
[----:B------:R-:W-:-:S04]  /*05f0*/  SHF.R.S32.HI R3, RZ, 0x1f, R8 ;  /* 0x0000001fff037819 */ /* 0x000fc80000011408 */
[----:B------:R-:W-:Y:S01]  /*0600*/  LEA.HI R0, R3, R8, RZ, 0x2 ;  /* 0x0000000803007211 */ /* 0x000fe200078f10ff */
[----:B0-----:R-:W-:-:S03]  /*0610*/  IMAD.MOV R7, RZ, RZ, -R9 ;  /* 0x000000ffff077224 */ /* 0x001fc600078e0a09 */
[----:B------:R-:W-:Y:S01]  /*0620*/  LOP3.LUT R9, R0, 0xfffffffc, RZ, 0xc0, !PT ;  /* 0xfffffffc00097812 */ /* 0x000fe200078ec0ff */
[----:B--2---:R-:W-:Y:S02]  /*0630*/  IMAD R3, R10, R7, UR8 ;  /* 0x000000080a037e24 */ /* 0x004fe4000f8e0207 */
[----:B------:R-:W-:Y:S02]  /*0640*/  FMUL R10, R11, UR4 ;  /* 0x000000040b0a7c20 */ /* 0x000fe40008400000 */
[C---:B------:R-:W-:Y:S01]  /*0650*/  IMAD.IADD R0, R8.reuse, 0x1, -R9 ;  /* 0x0000000108007824 */ /* 0x040fe200078e0a09 */
[----:B------:R-:W0:Y:S01]  /*0660*/  LDC R7, c[0x0][0x148] ;  /* 0x00005200ff077b82 */ /* 0x000e220000000800 */
[----:B------:R-:W-:Y:S01]  /*0670*/  SHF.R.S32.HI R9, RZ, 0x1f, R2 ;  /* 0x0000001fff097819 */ /* 0x000fe20000011402 */
[----:B------:R-:W-:Y:S01]  /*0680*/  IMAD.SHL.U32 R11, R8, 0x4, RZ ;  /* 0x00000004080b7824 */ /* 0x000fe200078e00ff */
[----:B------:R-:W-:Y:S01]  /*0690*/  UMOV UR4, 0x20 ;  /* 0x0000002000047882 */ /* 0x000fe20000000000 */
[----:B------:R-:W-:Y:S01]  /*06a0*/  ISETP.NE.AND P4, PT, R0, R3, PT ;  /* 0x000000030000720c */ /* 0x000fe20003f85270 */
[----:B------:R-:W2:Y:S01]  /*06b0*/  F2I.U32.TRUNC.NTZ R10, R10 ;  /* 0x0000000a000a7305 */ /* 0x000ea2000020f000 */
[----:B------:R-:W-:Y:S01]  /*06c0*/  LEA.HI R9, R9, R2, RZ, 0x2 ;  /* 0x0000000209097211 */ /* 0x000fe200078f10ff */
[----:B------:R-:W-:-:S04]  /*06d0*/  @!UP0 UIADD3 UR4, -UR4, 0x100000, URZ ;  /* 0x0010000004048890 */ /* 0x000fc8000fffe13f */
[----:B------:R-:W-:Y:S02]  /*06e0*/  @!UP0 USHF.L.U32 UR5, UR4, 0xb, URZ ;  /* 0x0000000b04058899 */ /* 0x000fe4000800063f */
[----:B------:R-:W-:Y:S01]  /*06f0*/  @!UP0 USHF.L.U32 UR4, UR4, 0x1, URZ ;  /* 0x0000000104048899 */ /* 0x000fe2000800063f */
[----:B------:R-:W-:Y:S01]  /*0700*/  LOP3.LUT R152, R8, 0xc, R11, 0x78, !PT ;  /* 0x0000000c08987812 */ /* 0x000fe200078e780b */
[----:B-1----:R-:W-:Y:S01]  /*0710*/  @!UP0 ULEA UR6, UR7, UR6, 0x18 ;  /* 0x0000000607068291 */ /* 0x002fe2000f8ec03f */
[----:B------:R-:W-:Y:S01]  /*0720*/  LOP3.LUT R9, R9, 0xfffffffc, RZ, 0xc0, !PT ;  /* 0xfffffffc09097812 */ /* 0x000fe200078ec0ff */
[----:B------:R-:W-:Y:S01]  /*0730*/  VOTEU.ALL UP0, P0 ;  /* 0x00000000003f7886 */ /* 0x000fe20000000000 */
[----:B------:R-:W-:Y:S01]  /*0740*/  LOP3.LUT P0, RZ, R6, 0x7, RZ, 0xc0, !PT ;  /* 0x0000000706ff7812 */ /* 0x000fe2000780c0ff */
[----:B------:R-:W-:Y:S02]  /*0750*/  VIADD R6, R5, 0xffffffff ;  /* 0xffffffff05067836 */ /* 0x000fe40000000000 */
[----:B------:R-:W-:Y:S01]  /*0760*/  IMAD.IADD R0, R2, 0x1, -R9 ;  /* 0x0000000102007824 */ /* 0x000fe200078e0a09 */
[----:B------:R-:W-:-:S02]  /*0770*/  ISETP.LT.U32.AND P0, PT, R152, 0x4, !P0 ;  /* 0x000000049800780c */ /* 0x000fc40004701070 */
[----:B------:R-:W-:Y:S01]  /*0780*/  @P4 SHF.R.S32.HI R9, RZ, 0x1f, R152 ;  /* 0x0000001fff094819 */ /* 0x000fe20000011498 */
[----:B--2---:R-:W-:Y:S01]  /*0790*/  IMAD.MOV R24, RZ, RZ, -R10 ;  /* 0x000000ffff187224 */ /* 0x004fe200078e0a0a */
[C---:B------:R-:W-:Y:S01]  /*07a0*/  ISETP.NE.AND P1, PT, R0.reuse, 0x3, PT ;  /* 0x000000030000780c */ /* 0x040fe20003f25270 */
[----:B------:R-:W1:Y:S02]  /*07b0*/  FENCE.VIEW.ASYNC.S ;  /* 0x00000000000073c6 */ /* 0x000e640000000000 */
[----:B-1----:R1:W2:Y:S01]  /*07c0*/  @!UP0 SYNCS.EXCH.64 URZ, [UR6+0xa0], UR4 ;  /* 0x0000a004063f85b2 */ /* 0x0022a20008000100 */
[----:B------:R-:W-:Y:S01]  /*07d0*/  @P4 LEA.HI R9, R9, R152, RZ, 0x2 ;  /* 0x0000009809094211 */ /* 0x000fe200078f10ff */
[----:B0-----:R-:W-:Y:S01]  /*07e0*/  IMAD R2, R7, R24, R4 ;  /* 0x0000001807027224 */ /* 0x001fe200078e0204 */
[----:B------:R-:W-:Y:S02]  /*07f0*/  ISETP.EQ.OR P1, PT, R0, RZ, !P1 ;  /* 0x000000ff0000720c */ /* 0x000fe40004f22670 */
[----:B------:R-:W-:-:S02]  /*0800*/  @P4 SHF.R.S32.HI R9, RZ, 0x2, R9 ;  /* 0x00000002ff094819 */ /* 0x000fc40000011409 */
[----:B------:R-:W-:Y:S02]  /*0810*/  ISETP.EQ.AND P1, PT, R5, RZ, P1 ;  /* 0x000000ff0500720c */ /* 0x000fe40000f22270 */
[----:B------:R-:W-:Y:S02]  /*0820*/  @P4 ISETP.NE.AND P5, PT, R9, R2, PT ;  /* 0x000000020900420c */ /* 0x000fe40003fa5270 */
[----:B------:R-:W-:Y:S02]  /*0830*/  ISETP.GE.U32.AND P6, PT, R6, 0x2, PT ;  /* 0x000000020600780c */ /* 0x000fe40003fc6070 */
[----:B------:R-:W-:Y:S02]  /*0840*/  SEL R9, RZ, 0x1, !P0 ;  /* 0x00000001ff097807 */ /* 0x000fe40004000000 */
[----:B------:R-:W-:Y:S01]  /*0850*/  @P4 SEL R22, RZ, 0x1, P5 ;  /* 0x00000001ff164807 */ /* 0x000fe20002800000 */
[----:B------:R1:W0:Y:S01]  /*0860*/  @!UP1 SYNCS.EXCH.64 URZ, [UR6+0xa8], UR4 ;  /* 0x0000a804063f95b2 */ /* 0x0002220008000100 */
[----:B------:R-:W-:Y:S01]  /*0870*/  SEL R19, RZ, 0x1, !P1 ;  /* 0x00000001ff137807 */ /* 0x000fe20004800000 */
[----:B------:R-:W-:Y:S01]  /*0880*/  NOP ;  /* 0x0000000000007918 */ /* 0x000fe20000000000 */
[----:B------:R-:W-:-:S02]  /*0890*/  LOP3.LUT R22, R22, R9, RZ, 0xc0, !PT ;  /* 0x0000000916167212 */ /* 0x000fc400078ec0ff */
[----:B------:R-:W-:Y:S01]  /*08a0*/  SEL R19, R19, 0x2, P6 ;  /* 0x0000000213137807 */ /* 0x000fe20003000000 */
[----:B-12---:R-:W-:Y:S06]  /*08b0*/  @!P2 BRA `(.L_x_4) ;  /* 0x000000000008a947 */ /* 0x006fec0003800000 */
[----:B0---4-:R-:W-:Y:S01]  /*08c0*/  UCGABAR_ARV ;  /* 0x00000000000079c7 */ /* 0x011fe20008000000 */
[----:B------:R-:W-:Y:S05]  /*08d0*/  BRA `(.L_x_5) ;  /* 0x0000000000047947 */ /* 0x000fea0003800000 */
.L_x_4:
[----:B0---4-:R-:W-:Y:S01]  /*08e0*/  NOP ;  /* 0x0000000000007918 */ /* 0x011fe20000000000 */
.L_x_5:
[----:B------:R-:W0:Y:S01]  /*08f0*/  LDC R2, c[0x0][0x65c] ;  /* 0x00019700ff027b82 */ /* 0x000e220000000800 */
[----:B------:R-:W-:Y:S02]  /*0900*/  IMAD.U32 R8, RZ, RZ, UR8 ;  /* 0x00000008ff087e24 */ /* 0x000fe4000f8e00ff */
[----:B------:R-:W-:Y:S01]  /*0910*/  IMAD.MOV.U32 R9, RZ, RZ, RZ ;  /* 0x000000ffff097224 */ /* 0x000fe200078e00ff */
[----:B0-----:R-:W-:-:S04]  /*0920*/  ISETP.NE.AND P1, PT, R2, 0x1, PT ;  /* 0x000000010200780c */ /* 0x001fc80003f25270 */
[----:B------:R-:W-:-:S09]  /*0930*/  P2R R5, PR, RZ, 0x2 ;  /* 0x00000002ff057803 */ /* 0x000fd20000000000 */
[----:B------:R-:W0:Y:S01]  /*0940*/  @P1 LDC R17, c[0x0][0x10] ;  /* 0x00000400ff111b82 */ /* 0x000e220000000800 */
[----:B------:R-:W-:Y:S02]  /*0950*/  @P1 IMAD.MOV.U32 R5, RZ, RZ, RZ ;  /* 0x000000ffff051224 */ /* 0x000fe400078e00ff */
[----:B------:R-:W-:-:S05]  /*0960*/  @P1 IMAD.MOV.U32 R13, RZ, RZ, RZ ;  /* 0x000000ffff0d1224 */ /* 0x000fca00078e00ff */
[----:B------:R-:W1:Y:S01]  /*0970*/  @!P1 LDC R11, c[0x0][0xc] ;  /* 0x00000300ff0b9b82 */ /* 0x000e620000000800 */
[----:B0-----:R-:W-:-:S04]  /*0980*/  @P1 IMAD.WIDE.U32 R16, R17, UR8, R4 ;  /* 0x0000000811101c25 */ /* 0x001fc8000f8e0004 */
[----:B------:R-:W-:Y:S02]  /*0990*/  @P1 IMAD.IADD R17, R17, 0x1, R13 ;  /* 0x0000000111111824 */ /* 0x000fe400078e020d */
[----:B-1----:R-:W-:-:S04]  /*09a0*/  @!P1 IMAD.WIDE.U32 R8, R4, R11, R8 ;  /* 0x0000000b04089225 */ /* 0x002fc800078e0008 */
[----:B------:R-:W-:Y:S02]  /*09b0*/  @!P1 IMAD.MOV.U32 R16, RZ, RZ, R8 ;  /* 0x000000ffff109224 */ /* 0x000fe400078e0008 */
[----:B------:R-:W-:Y:S01]  /*09c0*/  @!P1 IMAD.MOV.U32 R17, RZ, RZ, R9 ;  /* 0x000000ffff119224 */ /* 0x000fe200078e0009 */
[----:B------:R-:W-:Y:S06]  /*09d0*/  @!P2 BRA `(.L_x_6) ;  /* 0x00000000000ca947 */ /* 0x000fec0003800000 */
[----:B------:R-:W-:Y:S01]  /*09e0*/  UCGABAR_WAIT ;  /* 0x0000000000007dc7 */ /* 0x000fe20008000000 */
[----:B------:R-:W-:Y:S01]  /*09f0*/  CCTL.IVALL ;  /* 0x00000000ff00798f */ /* 0x000fe20002000000 */
[----:B------:R-:W-:Y:S05]  /*0a00*/  BRA `(.L_x_7) ;  /* 0x0000000000047947 */ /* 0x000fea0003800000 */
.L_x_6:
[----:B------:R-:W-:Y:S06]  /*0a10*/  BAR.SYNC.DEFER_BLOCKING 0x0 ;  /* 0x0000000000007b1d */ /* 0x000fec0000010000 */
.L_x_7:
[----:B------:R-:W-:Y:S05]  /*0a20*/  @!P3 BRA `(.L_x_8) ;  /* 0x0000009400e0b947 */ /* 0x000fea0003800000 */
[----:B------:R-:W-:-:S13]  /*0a30*/  ISETP.GT.U32.AND P0, PT, R6, 0x1, PT ;  /* 0x000000010600780c */ /* 0x000fda0003f04070 */
[----:B------:R-:W-:Y:S05]  /*0a40*/  @P0 EXIT ;  /* 0x000000000000094d */ /* 0x000fea0003800000 */
[----:B------:R-:W-:Y:S01]  /*0a50*/  ULDC.64 UR4, c[0x0][0x650] ;  /* 0x0001940000047ab9 */ /* 0x000fe20000000a00 */
[----:B------:R-:W-:Y:S01]  /*0a60*/  PRMT R0, RZ, 0x7610, R0 ;  /* 0x00007610ff007816 */ /* 0x000fe20000000000 */
[----:B------:R-:W-:Y:S01]  /*0a70*/  IMAD.MOV.U32 R154, RZ, RZ, -0x1 ;  /* 0xffffffffff9a7424 */ /* 0x000fe200078e00ff */
[----:B------:R-:W-:Y:S01]  /*0a80*/  ISETP.GE.U32.AND P0, PT, R16, UR4, PT ;  /* 0x0000000410007c0c */ /* 0x000fe2000bf06070 */
[----:B------:R-:W-:Y:S02]  /*0a90*/  IMAD.MOV.U32 R153, RZ, RZ, -0x1 ;  /* 0xffffffffff997424 */ /* 0x000fe400078e00ff */
[----:B------:R-:W-:Y:S01]  /*0aa0*/  IMAD.MOV.U32 R23, RZ, RZ, -0x1 ;  /* 0xffffffffff177424 */ /* 0x000fe200078e00ff */
[----:B------:R-:W-:-:S13]  /*0ab0*/  ISETP.GE.U32.AND.EX P0, PT, R17, UR5, PT, P0 ;  /* 0x0000000511007c0c */ /* 0x000fda000bf06100 */
[----:B------:R-:W-:Y:S05]  /*0ac0*/  @P0 BRA `(.L_x_9) ;  /* 0x00000004002c0947 */ /* 0x000fea0003800000 */
[----:B------:R-:W0:Y:S01]  /*0ad0*/  LDC.64 R20, c[0x0][0x628] ;  /* 0x00018a00ff147b82 */ /* 0x000e220000000a00 */
[----:B------:R-:W-:Y:S02]  /*0ae0*/  IMAD.MOV.U32 R8, RZ, RZ, R16 ;  /* 0x000000ffff087224 */ /* 0x000fe400078e0010 */
[----:B------:R-:W-:-:S05]  /*0af0*/  IMAD.MOV.U32 R9, RZ, RZ, R17 ;  /* 0x000000ffff097224 */ /* 0x000fca00078e0011 */
[----:B------:R-:W1:Y:S08]  /*0b00*/  LDC R0, c[0x0][0x630] ;  /* 0x00018c00ff007b82 */ /* 0x000e700000000800 */
[----:B------:R-:W2:Y:S01]  /*0b10*/  LDC.64 R26, c[0x0][0x620] ;  /* 0x00018800ff1a7b82 */ /* 0x000ea20000000a00 */
[----:B0-----:R-:W-:-:S04]  /*0b20*/  ISETP.NE.U32.AND P0, PT, R20, RZ, PT ;  /* 0x000000ff1400720c */ /* 0x001fc80003f05070 */
[----:B------:R-:W-:-:S13]  /*0b30*/  ISETP.NE.AND.EX P0, PT, R21, RZ, PT, P0 ;  /* 0x000000ff1500720c */ /* 0x000fda0003f05300 */
[----:B-12---:R-:W-:Y:S05]  /*0b40*/  @!P0 BRA `(.L_x_10) ;  /* 0x0000000000288947 */ /* 0x006fea0003800000 */
[----:B------:R-:W0:Y:S02]  /*0b50*/  LDC R13, c[0x0][0x634] ;  /* 0x00018d00ff0d7b82 */ /* 0x000e240000000800 */
[----:B0-----:R-:W-:-:S05]  /*0b60*/  IADD3 R13, P0, R16, R13, RZ ;  /* 0x0000000d100d7210 */ /* 0x001fca0007f1e0ff */
[----:B------:R-:W-:-:S04]  /*0b70*/  IMAD.X R15, RZ, RZ, R17, P0 ;  /* 0x000000ffff0f7224 */ /* 0x000fc800000e0611 */
[----:B------:R-:W-:-:S04]  /*0b80*/  IMAD.WIDE.U32 R8, R15, R20, RZ ;  /* 0x000000140f087225 */ /* 0x000fc800078e00ff */
[----:B------:R-:W-:-:S04]  /*0b90*/  IMAD.WIDE.U32 R10, P0, R13, R21, R8 ;  /* 0x000000150d0a7225 */ /* 0x000fc80007800008 */
[----:B------:R-:W-:-:S04]  /*0ba0*/  IMAD.WIDE.U32 R8, R13, R20, RZ ;  /* 0x000000140d087225 */ /* 0x000fc800078e00ff */
[----:B------:R-:W-:Y:S01]  /*0bb0*/  IMAD.X R13, RZ, RZ, RZ, P0 ;  /* 0x000000ffff0d7224 */ /* 0x000fe200000e06ff */
[----:B------:R-:W-:Y:S01]  /*0bc0*/  IADD3 RZ, P0, R9, R10, RZ ;  /* 0x0000000a09ff7210 */ /* 0x000fe20007f1e0ff */
[----:B------:R-:W-:-:S04]  /*0bd0*/  IMAD.MOV.U32 R12, RZ, RZ, R11 ;  /* 0x000000ffff0c7224 */ /* 0x000fc800078e000b */
[----:B------:R-:W-:-:S08]  /*0be0*/  IMAD.WIDE.U32.X R8, R15, R21, R12, P0 ;  /* 0x000000150f087225 */ /* 0x000fd000000e040c */
.L_x_10:
[----:B------:R-:W0:Y:S01]  /*0bf0*/  LDC.64 R20, c[0x0][0x640] ;  /* 0x00019000ff147b82 */ /* 0x000e220000000a00 */
[--C-:B------:R-:W-:Y:S01]  /*0c00*/  SHF.R.U64 R28, R8, R0, R9.reuse ;  /* 0x00000000081c7219 */ /* 0x100fe20000001209 */
[----:B------:R-:W-:Y:S01]  /*0c10*/  IMAD R30, R7, R24, R4 ;  /* 0x00000018071e7224 */ /* 0x000fe200078e0204 */
[----:B------:R-:W-:Y:S01]  /*0c20*/  SHF.R.U32.HI R0, RZ, R0, R9 ;  /* 0x00000000ff007219 */ /* 0x000fe20000011609 */
[----:B------:R-:W-:Y:S01]  /*0c30*/  IMAD.MOV.U32 R23, RZ, RZ, 0x1 ;  /* 0x00000001ff177424 */ /* 0x000fe200078e00ff */
[----:B------:R-:W-:-:S03]  /*0c40*/  IADD3 R5, P0, RZ, -R28, RZ ;  /* 0x8000001cff057210 */ /* 0x000fc60007f1e0ff */
[----:B------:R-:W1:Y:S02]  /*0c50*/  LDC R6, c[0x0][0x618] ;  /* 0x00018600ff067b82 */ /* 0x000e640000000800 */
[----:B------:R-:W-:-:S04]  /*0c60*/  IMAD.X R9, RZ, RZ, ~R0, P0 ;  /* 0x000000ffff097224 */ /* 0x000fc800000e0e00 */
[-C--:B------:R-:W-:Y:S02]  /*0c70*/  IMAD R0, R9, R26.reuse, RZ ;  /* 0x0000001a09007224 */ /* 0x080fe400078e02ff */
[----:B------:R-:W2:Y:S01]  /*0c80*/  LDC R11, c[0x0][0x608] ;  /* 0x00018200ff0b7b82 */ /* 0x000ea20000000800 */
[----:B------:R-:W-:-:S04]  /*0c90*/  IMAD.WIDE.U32 R8, R5, R26, R16 ;  /* 0x0000001a05087225 */ /* 0x000fc800078e0010 */
[----:B------:R-:W-:-:S03]  /*0ca0*/  IMAD R5, R5, R27, R0 ;  /* 0x0000001b05057224 */ /* 0x000fc600078e0200 */
[----:B------:R-:W3:Y:S01]  /*0cb0*/  LDC R12, c[0x0][0x658] ;  /* 0x00019600ff0c7b82 */ /* 0x000ee20000000800 */
[----:B0-----:R-:W-:Y:S01]  /*0cc0*/  ISETP.NE.U32.AND P0, PT, R20, RZ, PT ;  /* 0x000000ff1400720c */ /* 0x001fe20003f05070 */
[----:B------:R-:W-:Y:S02]  /*0cd0*/  IMAD.IADD R5, R9, 0x1, R5 ;  /* 0x0000000109057824 */ /* 0x000fe400078e0205 */
[----:B------:R-:W-:Y:S01]  /*0ce0*/  IMAD.MOV.U32 R9, RZ, RZ, -0x1 ;  /* 0xffffffffff097424 */ /* 0x000fe200078e00ff */
[----:B------:R-:W-:-:S03]  /*0cf0*/  ISETP.NE.AND.EX P0, PT, R21, RZ, PT, P0 ;  /* 0x000000ff1500720c */ /* 0x000fc60003f05300 */
[----:B------:R-:W0:Y:S01]  /*0d00*/  LDC R15, c[0x0][0x600] ;  /* 0x00018000ff0f7b82 */ /* 0x000e220000000800 */
[-CC-:B-1----:R-:W-:Y:S02]  /*0d10*/  SHF.R.U64 R13, R8, R6.reuse, R5.reuse ;  /* 0x00000006080d7219 */ /* 0x182fe40000001205 */
[----:B------:R-:W-:-:S05]  /*0d20*/  SHF.R.U32.HI R0, RZ, R6, R5 ;  /* 0x00000006ff007219 */ /* 0x000fca0000011605 */
[----:B------:R-:W1:Y:S01]  /*0d30*/  LDC R14, c[0x0][0x648] ;  /* 0x00019200ff0e7b82 */ /* 0x000e620000000800 */
[-CC-:B--2---:R-:W-:Y:S02]  /*0d40*/  SHF.R.U64 R27, R13, R11.reuse, R0.reuse ;  /* 0x0000000b0d1b7219 */ /* 0x184fe40000001200 */
[----:B------:R-:W-:-:S05]  /*0d50*/  SHF.R.U32.HI R5, RZ, R11, R0 ;  /* 0x0000000bff057219 */ /* 0x000fca0000011600 */
[----:B------:R-:W2:Y:S01]  /*0d60*/  LDC R26, c[0x0][0x638] ;  /* 0x00018e00ff1a7b82 */ /* 0x000ea20000000800 */
[-CC-:B---3--:R-:W-:Y:S02]  /*0d70*/  SHF.R.U64 R24, R27, R12.reuse, R5.reuse ;  /* 0x0000000c1b187219 */ /* 0x188fe40000001205 */
[-C--:B------:R-:W-:Y:S02]  /*0d80*/  SHF.L.U32 R0, R9, R12.reuse, RZ ;  /* 0x0000000c09007219 */ /* 0x080fe400000006ff */
[----:B------:R-:W-:Y:S01]  /*0d90*/  SHF.R.U32.HI R5, RZ, R12, R5 ;  /* 0x0000000cff057219 */ /* 0x000fe20000011605 */
[----:B------:R-:W-:Y:S01]  /*0da0*/  IMAD.MOV.U32 R4, RZ, RZ, R24 ;  /* 0x000000ffff047224 */ /* 0x000fe200078e0018 */
[----:B------:R-:W-:Y:S01]  /*0db0*/  LOP3.LUT R10, RZ, R0, RZ, 0x33, !PT ;  /* 0x00000000ff0a7212 */ /* 0x000fe200078e33ff */
[----:B------:R-:W3:Y:S01]  /*0dc0*/  LDC R25, c[0x0][0x610] ;  /* 0x00018400ff197b82 */ /* 0x000ee20000000800 */
[----:B------:R-:W-:Y:S05]  /*0dd0*/  @!P0 BRA `(.L_x_11) ;  /* 0x0000000000288947 */ /* 0x000fea0003800000 */
[----:B------:R-:W4:Y:S02]  /*0de0*/  LDC R9, c[0x0][0x64c] ;  /* 0x00019300ff097b82 */ /* 0x000f240000000800 */
[----:B----4-:R-:W-:-:S05]  /*0df0*/  IADD3 R9, P0, R24, R9, RZ ;  /* 0x0000000918097210 */ /* 0x010fca0007f1e0ff */
        /* <DEDUP_REMOVED lines=8> */
.L_x_11:
[----:B-1----:R-:W-:Y:S01]  /*0e80*/  SHF.R.U64 R4, R4, R14, R5 ;  /* 0x0000000e04047219 */ /* 0x002fe20000001205 */
[----:B0-----:R-:W-:Y:S01]  /*0e90*/  VIADD R6, R15, 0xffffffff ;  /* 0xffffffff0f067836 */ /* 0x001fe20000000000 */
[----:B------:R-:W-:Y:S01]  /*0ea0*/  SHF.L.U32 R0, R23, R12, RZ ;  /* 0x0000000c17007219 */ /* 0x000fe200000006ff */
[----:B------:R-:W-:Y:S01]  /*0eb0*/  IMAD.MOV.U32 R23, RZ, RZ, R28 ;  /* 0x000000ffff177224 */ /* 0x000fe200078e001c */
[----:B------:R-:W-:Y:S01]  /*0ec0*/  LOP3.LUT R5, R27, R10, RZ, 0xc0, !PT ;  /* 0x0000000a1b057212 */ /* 0x000fe200078ec0ff */
[----:B------:R-:W-:Y:S01]  /*0ed0*/  IMAD.MOV R7, RZ, RZ, -R4 ;  /* 0x000000ffff077224 */ /* 0x000fe200078e0a04 */
[----:B------:R-:W-:Y:S02]  /*0ee0*/  SEL R3, R3, R30, !P1 ;  /* 0x0000001e03037207 */ /* 0x000fe40004800000 */
[----:B------:R-:W-:Y:S01]  /*0ef0*/  LOP3.LUT R6, R13, R6, RZ, 0xc0, !PT ;  /* 0x000000060d067212 */ /* 0x000fe200078ec0ff */
[----:B------:R-:W-:Y:S02]  /*0f00*/  IMAD R4, R0, R4, R5 ;  /* 0x0000000400047224 */ /* 0x000fe400078e0205 */
[----:B--2---:R-:W-:-:S02]  /*0f10*/  IMAD R0, R7, R26, R24 ;  /* 0x0000001a07007224 */ /* 0x004fc400078e0218 */
[----:B---3--:R-:W-:Y:S02]  /*0f20*/  IMAD R3, R4, R25, R3 ;  /* 0x0000001904037224 */ /* 0x008fe400078e0203 */
[----:B------:R-:W-:Y:S02]  /*0f30*/  IMAD R154, R0, R15, R6 ;  /* 0x0000000f009a7224 */ /* 0x000fe400078e0206 */
[----:B------:R-:W-:-:S03]  /*0f40*/  IMAD.MOV.U32 R4, RZ, RZ, 0x1 ;  /* 0x00000001ff047424 */ /* 0x000fc600078e00ff */
[----:B------:R-:W-:Y:S02]  /*0f50*/  SEL R153, R154, R3, !P1 ;  /* 0x000000039a997207 */ /* 0x000fe40004800000 */
[----:B------:R-:W-:Y:S02]  /*0f60*/  PRMT R0, R4, 0x7610, R0 ;  /* 0x0000761004007816 */ /* 0x000fe40000000000 */
[----:B------:R-:W-:-:S07]  /*0f70*/  SEL R154, R3, R154, !P1 ;  /* 0x0000009a039a7207 */ /* 0x000fce0004800000 */
.L_x_9:
[----:B------:R-:W-:-:S08]  /*0f80*/  NOP ;  /* 0x0000000000007918 */ /* 0x000fd00000000000 */
[----:B------:R-:W0:Y:S02]  /*0f90*/  USETMAXREG.TRY_ALLOC.CTAPOOL UP0, 0xe8 ;  /* 0x000000e8000079c8 */ /* 0x000e240008000600 */
[----:B0-----:R-:W-:-:S13]  /*0fa0*/  PLOP3.LUT P0, PT, PT, PT, UP0, 0x80, 0x0 ;  /* 0x000000000000781c */ /* 0x001fda0003f0f008 */
[----:B------:R-:W-:Y:S05]  /*0fb0*/  @!P0 BRA `(.L_x_9) ;  /* 0xfffffffc00f08947 */ /* 0x000fea000383ffff */
[----:B------:R-:W-:Y:S01]  /*0fc0*/  ULDC.64 UR4, c[0x0][0x598] ;  /* 0x0001660000047ab9 */ /* 0x000fe20000000a00 */
[----:B------:R-:W-:Y:S01]  /*0fd0*/  ULDC.64 UR36, c[0x0][0x208] ;  /* 0x0000820000247ab9 */ /* 0x000fe20000000a00 */
[----:B------:R-:W-:-:S04]  /*0fe0*/  ISETP.NE.U32.AND P0, PT, RZ, UR4, PT ;  /* 0x00000004ff007c0c */ /* 0x000fc8000bf05070 */
[----:B------:R-:W-:-:S13]  /*0ff0*/  ISETP.NE.AND.EX P0, PT, RZ, UR5, PT, P0 ;  /* 0x00000005ff007c0c */ /* 0x000fda000bf05300 */
[----:B------:R-:W-:Y:S05]  /*1000*/  @!P0 BRA `(.L_x_12) ;  /* 0x00000000001c8947 */ /* 0x000fea0003800000 */
[----:B------:R-:W0:Y:S02]  /*1010*/  LDC.64 R4, c[0x0][0x598] ;  /* 0x00016600ff047b82 */ /* 0x000e240000000a00 */
[----:B0-----:R-:W2:Y:S02]  /*1020*/  LDG.E.64 R4, desc[UR36][R4.64] ;  /* 0x0000002404047981 */ /* 0x001ea4000c1e1b00 */
[----:B--2---:R-:W-:-:S04]  /*1030*/  ISETP.NE.U32.AND P0, PT, R4, RZ, PT ;  /* 0x000000ff0400720c */ /* 0x004fc80003f05070 */
[----:B------:R-:W-:-:S13]  /*1040*/  ISETP.NE.AND.EX P0, PT, R5, RZ, PT, P0 ;  /* 0x000000ff0500720c */ /* 0x000fda0003f05300 */
[----:B------:R-:W-:Y:S05]  /*1050*/  @!P0 BRA `(.L_x_12) ;  /* 0x0000000000088947 */ /* 0x000fea0003800000 */
[----:B------:R0:W5:Y:S01]  /*1060*/  LD.E R155, desc[UR36][R4.64] ;  /* 0x00000024049b7980 */ /* 0x000162000c101900 */
[----:B------:R-:W-:Y:S05]  /*1070*/  BRA `(.L_x_13) ;  /* 0x0000000000247947 */ /* 0x000fea0003800000 */
.L_x_12:
[----:B------:R-:W-:Y:S02]  /*1080*/  ULDC.64 UR4, c[0x0][0x588] ;  /* 0x0001620000047ab9 */ /* 0x000fe40000000a00 */
[----:B------:R-:W-:-:S04]  /*1090*/  ISETP.NE.U32.AND P0, PT, RZ, UR4, PT ;  /* 0x00000004ff007c0c */ /* 0x000fc8000bf05070 */
[----:B------:R-:W-:-:S13]  /*10a0*/  ISETP.NE.AND.EX P0, PT, RZ, UR5, PT, P0 ;  /* 0x00000005ff007c0c */ /* 0x000fda000bf05300 */
[----:B------:R-:W-:Y:S05]  /*10b0*/  @!P0 BRA `(.L_x_14) ;  /* 0x00000000000c8947 */ /* 0x000fea0003800000 */
[----:B------:R-:W0:Y:S02]  /*10c0*/  LDC.64 R4, c[0x0][0x588] ;  /* 0x00016200ff047b82 */ /* 0x000e240000000a00 */
[----:B0-----:R1:W5:Y:S01]  /*10d0*/  LDG.E R155, desc[UR36][R4.64] ;  /* 0x00000024049b7981 */ /* 0x001362000c1e1900 */
[----:B------:R-:W-:Y:S05]  /*10e0*/  BRA `(.L_x_13) ;  /* 0x0000000000087947 */ /* 0x000fea0003800000 */
.L_x_14:
[----:B------:R-:W-:Y:S02]  /*10f0*/  ULDC UR4, c[0x0][0x580] ;  /* 0x0001600000047ab9 */ /* 0x000fe40000000800 */
[----:B------:R-:W-:-:S07]  /*1100*/  IMAD.U32 R155, RZ, RZ, UR4 ;  /* 0x00000004ff9b7e24 */ /* 0x000fce000f8e00ff */
.L_x_13:
[----:B------:R-:W-:Y:S02]  /*1110*/  ULDC.64 UR4, c[0x0][0x5a0] ;  /* 0x0001680000047ab9 */ /* 0x000fe40000000a00 */
[----:B------:R-:W-:-:S04]  /*1120*/  ISETP.NE.U32.AND P0, PT, RZ, UR4, PT ;  /* 0x00000004ff007c0c */ /* 0x000fc8000bf05070 */
[----:B------:R-:W-:-:S13]  /*1130*/  ISETP.NE.AND.EX P0, PT, RZ, UR5, PT, P0 ;  /* 0x00000005ff007c0c */ /* 0x000fda000bf05300 */
[----:B------:R-:W-:Y:S05]  /*1140*/  @!P0 BRA `(.L_x_15) ;  /* 0x00000000001c8947 */ /* 0x000fea0003800000 */
[----:B01----:R-:W0:Y:S02]  /*1150*/  LDC.64 R4, c[0x0][0x5a0] ;  /* 0x00016800ff047b82 */ /* 0x003e240000000a00 */
[----:B0-----:R-:W2:Y:S02]  /*1160*/  LDG.E.64 R4, desc[UR36][R4.64] ;  /* 0x0000002404047981 */ /* 0x001ea4000c1e1b00 */
[----:B--2---:R-:W-:-:S04]  /*1170*/  ISETP.NE.U32.AND P0, PT, R4, RZ, PT ;  /* 0x000000ff0400720c */ /* 0x004fc80003f05070 */
[----:B------:R-:W-:-:S13]  /*1180*/  ISETP.NE.AND.EX P0, PT, R5, RZ, PT, P0 ;  /* 0x000000ff0500720c */ /* 0x000fda0003f05300 */
[----:B------:R-:W-:Y:S05]  /*1190*/  @!P0 BRA `(.L_x_15) ;  /* 0x0000000000088947 */ /* 0x000fea0003800000 */
[----:B------:R0:W5:Y:S01]  /*11a0*/  LD.E R156, desc[UR36][R4.64] ;  /* 0x00000024049c7980 */ /* 0x000162000c101900 */
[----:B------:R-:W-:Y:S05]  /*11b0*/  BRA `(.L_x_16) ;  /* 0x0000000000247947 */ /* 0x000fea0003800000 */
.L_x_15:
[----:B------:R-:W-:Y:S02]  /*11c0*/  ULDC.64 UR4, c[0x0][0x590] ;  /* 0x0001640000047ab9 */ /* 0x000fe40000000a00 */
[----:B------:R-:W-:-:S04]  /*11d0*/  ISETP.NE.U32.AND P0, PT, RZ, UR4, PT ;  /* 0x00000004ff007c0c */ /* 0x000fc8000bf05070 */
[----:B------:R-:W-:-:S13]  /*11e0*/  ISETP.NE.AND.EX P0, PT, RZ, UR5, PT, P0 ;  /* 0x00000005ff007c0c */ /* 0x000fda000bf05300 */
[----:B------:R-:W-:Y:S05]  /*11f0*/  @!P0 BRA `(.L_x_17) ;  /* 0x00000000000c8947 */ /* 0x000fea0003800000 */
[----:B------:R-:W2:Y:S02]  /*1200*/  LDC.64 R156, c[0x0][0x590] ;  /* 0x00016400ff9c7b82 */ /* 0x000ea40000000a00 */
[----:B--2---:R2:W5:Y:S01]  /*1210*/  LDG.E R156, desc[UR36][R156.64] ;  /* 0x000000249c9c7981 */ /* 0x004562000c1e1900 */
[----:B------:R-:W-:Y:S05]  /*1220*/  BRA `(.L_x_16) ;  /* 0x0000000000087947 */ /* 0x000fea0003800000 */
.L_x_17:
[----:B------:R-:W-:Y:S02]  /*1230*/  ULDC UR4, c[0x0][0x584] ;  /* 0x0001610000047ab9 */ /* 0x000fe40000000800 */
[----:B------:R-:W-:-:S07]  /*1240*/  IMAD.U32 R156, RZ, RZ, UR4 ;  /* 0x00000004ff9c7e24 */ /* 0x000fce000f8e00ff */
.L_x_16:
[----:B------:R-:W-:-:S13]  /*1250*/  LOP3.LUT P0, RZ, R0, 0xff, RZ, 0xc0, !PT ;  /* 0x000000ff00ff7812 */ /* 0x000fda000780c0ff */
[----:B------:R-:W-:Y:S05]  /*1260*/  @!P0 EXIT ;  /* 0x000000000000894d */ /* 0x000fea0003800000 */
[----:B------:R-:W-:Y:S01]  /*1270*/  ULDC UR4, c[0x0][0x28c] ;  /* 0x0000a30000047ab9 */ /* 0x000fe20000000800 */
[----:B--2---:R-:W-:Y:S01]  /*1280*/  LOP3.LUT R157, R19, 0x1, RZ, 0xfc, !PT ;  /* 0x00000001139d7812 */ /* 0x004fe200078efcff */
[----:B------:R-:W-:Y:S01]  /*1290*/  UIADD3 UR4, UR4, 0x1f, URZ ;  /* 0x0000001f04047890 */ /* 0x000fe2000fffe03f */
[----:B------:R-:W-:Y:S01]  /*12a0*/  UMOV UR38, URZ ;  /* 0x0000003f00267c82 */ /* 0x000fe20008000000 */
[----:B------:R-:W-:Y:S02]  /*12b0*/  UMOV UR39, URZ ;  /* 0x0000003f00277c82 */ /* 0x000fe40008000000 */
[----:B------:R-:W-:-:S04]  /*12c0*/  USHF.R.S32.HI UR5, URZ, 0x1f, UR4 ;  /* 0x0000001f3f057899 */ /* 0x000fc80008011404 */
[----:B------:R-:W-:-:S04]  /*12d0*/  ULEA.HI UR5, UR5, UR4, URZ, 0x5 ;  /* 0x0000000405057291 */ /* 0x000fc8000f8f283f */
[----:B------:R-:W-:-:S12]  /*12e0*/  USHF.R.S32.HI UR40, URZ, 0x5, UR5 ;  /* 0x000000053f287899 */ /* 0x000fd80008011405 */
.L_x_293:
[----:B------:R-:W-:Y:S01]  /*12f0*/  LOP3.LUT R0, R18, 0x80, RZ, 0xc0, !PT ;  /* 0x0000008012007812 */ /* 0x000fe200078ec0ff */
[----:B--2---:R-:W2:Y:S01]  /*1300*/  S2UR UR7, SR_CgaCtaId ;  /* 0x00000000000779c3 */ /* 0x004ea20000008800 */
[----:B------:R-:W-:Y:S02]  /*1310*/  UMOV UR6, 0x400 ;  /* 0x0000040000067882 */ /* 0x000fe40000000000 */
[----:B------:R-:W-:-:S06]  /*1320*/  SHF.R.U32.HI R0, RZ, 0x7, R0 ;  /* 0x00000007ff007819 */ /* 0x000fcc0000011600 */
[----:B---3--:R-:W3:Y:S01]  /*1330*/  SHFL.IDX PT, R0, R0, RZ, 0x1f ;  /* 0x00001fff00007589 */ /* 0x008ee200000e0000 */
[----:B--2---:R-:W-:Y:S01]  /*1340*/  ULEA UR6, UR7, UR6, 0x18 ;  /* 0x0000000607067291 */ /* 0x004fe2000f8ec03f */
[----:B---3--:R-:W-:-:S13]  /*1350*/  R2UR UR4, R0 ;  /* 0x00000000000472ca */ /* 0x008fda00000e0000 */
[----:B------:R-:W-:-:S04]  /*1360*/  ULEA.HI UR5, UR4, UR4, URZ, 0x1 ;  /* 0x0000000404057291 */ /* 0x000fc8000f8f083f */
[----:B------:R-:W-:-:S04]  /*1370*/  ULOP3.LUT UR5, UR5, 0xffffe, URZ, 0xc0, !UPT ;  /* 0x000ffffe05057892 */ /* 0x000fc8000f8ec03f */
[----:B------:R-:W-:-:S03]  /*1380*/  UIADD3 UR5, UR4, -UR5, URZ ;  /* 0x8000000504057290 */ /* 0x000fc6000fffe03f */
[----:B------:R-:W-:Y:S01]  /*1390*/  ULDC UR4, c[0x0][0x28c] ;  /* 0x0000a30000047ab9 */ /* 0x000fe20000000800 */
[----:B------:R-:W-:Y:S01]  /*13a0*/  ULEA UR5, UR5, UR6, 0xc ;  /* 0x0000000605057291 */ /* 0x000fe2000f8e603f */
[----:B------:R-:W-:-:S03]  /*13b0*/  ISETP.LT.AND P0, PT, RZ, UR4, PT ;  /* 0x00000004ff007c0c */ /* 0x000fc6000bf01270 */
[----:B------:R-:W-:-:S04]  /*13c0*/  UIADD3 UR5, UR5, 0x180, URZ ;  /* 0x0000018005057890 */ /* 0x000fc8000fffe03f */
[----:B------:R-:W-:-:S04]  /*13d0*/  USHF.R.U32.HI UR5, URZ, 0x4, UR5 ;  /* 0x000000043f057899 */ /* 0x000fc80008011605 */
[----:B------:R-:W-:Y:S02]  /*13e0*/  ULOP3.LUT UR41, UR5, 0x3fff, URZ, 0xc0, !UPT ;  /* 0x00003fff05297892 */ /* 0x000fe4000f8ec03f */
[----:B-1--45:R-:W-:Y:S10]  /*13f0*/  @P0 BRA `(.L_x_18) ;  /* 0x0000000000400947 */ /* 0x032ff40003800000 */
[----:B------:R-:W-:Y:S01]  /*1400*/  MOV R0, 0x0 ;  /* 0x0000000000007802 */ /* 0x000fe20000000f00 */
[----:B------:R-:W-:Y:S01]  /*1410*/  ULDC.64 UR4, c[0x4][0x68] ;  /* 0x01001a0000047ab9 */ /* 0x000fe20000000a00 */
[----:B------:R-:W-:Y:S01]  /*1420*/  ULDC.64 UR6, c[0x4][0x8] ;  /* 0x0100020000067ab9 */ /* 0x000fe20000000a00 */
[----:B01----:R-:W-:Y:S01]  /*1430*/  IMAD.U32 R4, RZ, RZ, UR4 ;  /* 0x00000004ff047e24 */ /* 0x003fe2000f8e00ff */
[----:B------:R0:W1:Y:S01]  /*1440*/  LDC.64 R14, c[0x4][R0] ;  /* 0x01000000000e7b82 */ /* 0x0000620000000a00 */
[----:B------:R-:W-:Y:S01]  /*1450*/  IMAD.U32 R5, RZ, RZ, UR5 ;  /* 0x00000005ff057e24 */ /* 0x000fe2000f8e00ff */
[----:B------:R-:W-:Y:S01]  /*1460*/  ULDC.64 UR4, c[0x4][0x70] ;  /* 0x01001c0000047ab9 */ /* 0x000fe20000000a00 */
[----:B------:R-:W-:Y:S02]  /*1470*/  IMAD.U32 R10, RZ, RZ, UR6 ;  /* 0x00000006ff0a7e24 */ /* 0x000fe4000f8e00ff */
[----:B------:R-:W-:Y:S02]  /*1480*/  IMAD.U32 R6, RZ, RZ, UR4 ;  /* 0x00000004ff067e24 */ /* 0x000fe4000f8e00ff */
[----:B------:R-:W-:-:S02]  /*1490*/  IMAD.U32 R7, RZ, RZ, UR5 ;  /* 0x00000005ff077e24 */ /* 0x000fc4000f8e00ff */
[----:B------:R-:W-:Y:S02]  /*14a0*/  IMAD.U32 R11, RZ, RZ, UR7 ;  /* 0x00000007ff0b7e24 */ /* 0x000fe4000f8e00ff */
[----:B------:R-:W-:Y:S02]  /*14b0*/  IMAD.MOV.U32 R8, RZ, RZ, 0x1e1 ;  /* 0x000001e1ff087424 */ /* 0x000fe400078e00ff */
[----:B------:R-:W-:Y:S02]  /*14c0*/  IMAD.MOV.U32 R12, RZ, RZ, 0x1 ;  /* 0x00000001ff0c7424 */ /* 0x000fe400078e00ff */
[----:B0-----:R-:W-:-:S07]  /*14d0*/  IMAD.MOV.U32 R13, RZ, RZ, RZ ;  /* 0x000000ffff0d7224 */ /* 0x001fce00078e00ff */
[----:B------:R-:W-:-:S07]  /*14e0*/  LEPC R20, `(.L_x_18) ;  /* 0x000000001014794e */ /* 0x000fce0000000000 */
[----:B-1---5:R-:W-:Y:S05]  /*14f0*/  CALL.ABS.NOINC R14 ;  /* 0x000000000e007343 */ /* 0x022fea0003c00000 */
.L_x_18:
[----:B------:R-:W-:-:S13]  /*1500*/  ISETP.NE.AND P0, PT, R157, 0x3, PT ;  /* 0x000000039d00780c */ /* 0x000fda0003f05270 */
[----:B------:R-:W-:Y:S05]  /*1510*/  @!P0 BRA `(.L_x_19) ;  /* 0x0000000000048947 */ /* 0x000fea0003800000 */
[----:B------:R-:W-:Y:S01]  /*1520*/  BPT.TRAP 0x1 ;  /* 0x000000040000795c */ /* 0x000fe20000300000 */
.L_x_19:
[----:B------:R-:W2:Y:S01]  /*1530*/  S2UR UR5, SR_CgaCtaId ;  /* 0x00000000000579c3 */ /* 0x000ea20000008800 */
[----:B------:R-:W-:Y:S01]  /*1540*/  UMOV UR4, 0x400 ;  /* 0x0000040000047882 */ /* 0x000fe20000000000 */
[----:B------:R-:W-:Y:S02]  /*1550*/  IMAD.U32 R0, RZ, RZ, UR38 ;  /* 0x00000026ff007e24 */ /* 0x000fe4000f8e00ff */
[----:B------:R-:W-:-:S03]  /*1560*/  IMAD.U32 R3, RZ, RZ, UR39 ;  /* 0x00000027ff037e24 */ /* 0x000fc6000f8e00ff */
[----:B------:R-:W-:Y:S01]  /*1570*/  SHF.L.U32 R0, R0, 0x1f, RZ ;  /* 0x0000001f00007819 */ /* 0x000fe200000006ff */
[----:B--2---:R-:W-:-:S06]  /*1580*/  ULEA UR4, UR5, UR4, 0x18 ;  /* 0x0000000405047291 */ /* 0x004fcc000f8ec03f */
[----:B------:R-:W-:-:S04]  /*1590*/  IMAD.U32 R6, RZ, RZ, UR4 ;  /* 0x00000004ff067e24 */ /* 0x000fc8000f8e00ff */
[----:B------:R-:W-:-:S04]  /*15a0*/  IMAD R3, R3, 0x8, R6 ;  /* 0x0000000803037824 */ /* 0x000fc800078e0206 */
[----:B------:R2:W3:Y:S01]  /*15b0*/  SYNCS.PHASECHK.TRANS64.TRYWAIT P1, [R3+URZ], R0 ;  /* 0x00000000030075a7 */ /* 0x0004e2000802017f */
[----:B------:R-:W-:Y:S05]  /*15c0*/  @!P0 BRA `(.L_x_20) ;  /* 0x0000000000048947 */ /* 0x000fea0003800000 */
[----:B------:R-:W-:Y:S01]  /*15d0*/  BPT.TRAP 0x1 ;  /* 0x000000040000795c */ /* 0x000fe20000300000 */
.L_x_20:
[----:B---3--:R-:W-:Y:S05]  /*15e0*/  @P1 BRA `(.L_x_21) ;  /* 0x0000000000081947 */ /* 0x008fea0003800000 */
[----:B------:R-:W3:Y:S02]  /*15f0*/  SYNCS.PHASECHK.TRANS64.TRYWAIT P1, [R3+URZ], R0 ;  /* 0x00000000030075a7 */ /* 0x000ee4000802017f */
[----:B---3--:R-:W-:Y:S05]  /*1600*/  @!P1 BRA `(.L_x_22) ;  /* 0x000000a400049947 */ /* 0x008fea0003800000 */
.L_x_21:
[----:B------:R-:W-:-:S04]  /*1610*/  UISETP.LT.AND UP0, UPT, UR40, 0x1, UPT ;  /* 0x000000012800788c */ /* 0x000fc8000bf01270 */
[----:B------:R-:W-:-:S06]  /*1620*/  USEL UR4, UR40, 0x1, UP0 ;  /* 0x0000000128047887 */ /* 0x000fcc0008000000 */
[----:B--23--:R-:W-:Y:S01]  /*1630*/  IMAD.U32 R0, RZ, RZ, UR4 ;  /* 0x00000004ff007e24 */ /* 0x00cfe2000f8e00ff */
[----:B------:R-:W-:Y:S05]  /*1640*/  WARPSYNC.ALL ;  /* 0x0000000000007948 */ /* 0x000fea0003800000 */
[----:B------:R-:W-:-:S04]  /*1650*/  IADD3 R0, -R0, UR40, RZ ;  /* 0x0000002800007c10 */ /* 0x000fc8000fffe1ff */
[----:B------:R-:W-:Y:S02]  /*1660*/  ISETP.GE.AND P1, PT, R0, 0x1, PT ;  /* 0x000000010000780c */ /* 0x000fe40003f26270 */
[----:B------:R-:W-:Y:S01]  /*1670*/  R2UR UR4, R6 ;  /* 0x00000000060472ca */ /* 0x000fe200000e0000 */
[----:B------:R-:W-:Y:S01]  /*1680*/  ULOP3.LUT UR41, UR41, 0x10000, URZ, 0xfc, !UPT ;  /* 0x0001000029297892 */ /* 0x000fe2000f8efc3f */
[----:B------:R-:W-:Y:S01]  /*1690*/  WARPGROUP.ARRIVE ;  /* 0x00000000000079c5 */ /* 0x000fe20000000000 */
[----:B------:R-:W-:Y:S01]  /*16a0*/  UMOV UR5, 0x80000020 ;  /* 0x8000002000057882 */ /* 0x000fe20000000000 */
[----:B------:R-:W-:-:S09]  /*16b0*/  UMOV UR7, 0x80000020 ;  /* 0x8000002000077882 */ /* 0x000fd20000000000 */
[----:B------:R-:W-:-:S04]  /*16c0*/  UIADD3 UR4, UR4, 0x12180, URZ ;  /* 0x0001218004047890 */ /* 0x000fc8000fffe03f */
[----:B------:R-:W-:-:S04]  /*16d0*/  USHF.R.U32.HI UR4, URZ, 0x4, UR4 ;  /* 0x000000043f047899 */ /* 0x000fc80008011604 */
[----:B------:R-:W-:-:S04]  /*16e0*/  ULOP3.LUT UR4, UR4, 0x3fff, URZ, 0xc0, !UPT ;  /* 0x00003fff04047892 */ /* 0x000fc8000f8ec03f */
[----:B------:R-:W-:Y:S02]  /*16f0*/  ULOP3.LUT UR9, UR4, 0x10000, URZ, 0xfc, !UPT ;  /* 0x0001000004097892 */ /* 0x000fe4000f8efc3f */
[----:B------:R-:W-:Y:S02]  /*1700*/  ULEA UR4, UR39, UR41, 0x9 ;  /* 0x0000002927047291 */ /* 0x000fe4000f8e483f */
[----:B------:R-:W-:-:S09]  /*1710*/  ULEA UR6, UR39, UR9, 0xa ;  /* 0x0000000927067291 */ /* 0x000fd2000f8e503f */
[----:B------:R-:W-:Y:S01]  /*1720*/  HGMMA.64x256x16.F32.BF16 R24, gdesc[UR4], RZ, !UPT, gsb0 ;  /* 0x03e00000041879f0 */ /* 0x000fe2000c0018ff */
[----:B------:R-:W-:Y:S02]  /*1730*/  UIADD3 UR4, UR4, 0x2, URZ ;  /* 0x0000000204047890 */ /* 0x000fe4000fffe03f */
[----:B------:R-:W-:Y:S01]  /*1740*/  UIADD3 UR6, UR6, 0x2, URZ ;  /* 0x0000000206067890 */ /* 0x000fe2000fffe03f */
[----:B------:R-:W-:Y:S01]  /*1750*/  UMOV UR5, 0x80000020 ;  /* 0x8000002000057882 */ /* 0x000fe20000000000 */
[----:B------:R-:W-:Y:S01]  /*1760*/  UMOV UR7, 0x80000020 ;  /* 0x8000002000077882 */ /* 0x000fe20000000000 */
[----:B------:R-:W-:Y:S02]  /*1770*/  WARPGROUP.DEPBAR.LE gsb0, 0x0 ;  /* 0x00008000000079c5 */ /* 0x000fe40000010000 */
[----:B------:R-:W-:-:S15]  /*1780*/  WARPGROUP.ARRIVE ;  /* 0x00000000000079c5 */ /* 0x000fde0000000000 */
[----:B------:R-:W-:-:S05]  /*1790*/  NOP ;  /* 0x0000000000007918 */ /* 0x000fca0000000000 */
[----:B------:R-:W-:Y:S03]  /*17a0*/  HGMMA.64x256x16.F32.BF16 R24, gdesc[UR4], R24, gsb0 ;  /* 0x03e00000041879f0 */ /* 0x000fe60008001818 */
[----:B------:R-:W-:Y:S02]  /*17b0*/  WARPGROUP.DEPBAR.LE gsb0, 0x0 ;  /* 0x00008000000079c5 */ /* 0x000fe40000010000 */
[----:B------:R-:W-:Y:S05]  /*17c0*/  @!P1 BRA `(.L_x_23) ;  /* 0x0000000000e89947 */ /* 0x000fea0003800000 */
[----:B------:R-:W-:Y:S02]  /*17d0*/  UIADD3 UR4, UR39, 0x1, URZ ;  /* 0x0000000127047890 */ /* 0x000fe4000fffe03f */
[----:B------:R-:W-:Y:S02]  /*17e0*/  IMAD.U32 R3, RZ, RZ, UR39 ;  /* 0x00000027ff037e24 */ /* 0x000fe4000f8e00ff */
[----:B------:R-:W-:-:S04]  /*17f0*/  UISETP.NE.AND UP0, UPT, UR4, 0x9, UPT ;  /* 0x000000090400788c */ /* 0x000fc8000bf05270 */
[----:B------:R-:W-:Y:S02]  /*1800*/  USEL UR5, URZ, 0x1, UP0 ;  /* 0x000000013f057887 */ /* 0x000fe40008000000 */
[----:B------:R-:W-:Y:S02]  /*1810*/  USEL UR8, UR4, URZ, UP0 ;  /* 0x0000003f04087287 */ /* 0x000fe40008000000 */
[----:B------:R-:W-:-:S06]  /*1820*/  ULOP3.LUT UR5, UR38, UR5, URZ, 0x3c, !UPT ;  /* 0x0000000526057292 */ /* 0x000fcc000f8e3c3f */
[----:B------:R-:W-:-:S07]  /*1830*/  IMAD.U32 R7, RZ, RZ, UR5 ;  /* 0x00000005ff077e24 */ /* 0x000fce000f8e00ff */
.L_x_30:
[----:B------:R-:W-:Y:S05]  /*1840*/  @!P0 BRA `(.L_x_24) ;  /* 0x0000000000048947 */ /* 0x000fea0003800000 */
[----:B------:R-:W-:Y:S01]  /*1850*/  BPT.TRAP 0x1 ;  /* 0x000000040000795c */ /* 0x000fe20000300000 */
.L_x_24:
[----:B------:R-:W2:Y:S01]  /*1860*/  S2UR UR5, SR_CgaCtaId ;  /* 0x00000000000579c3 */ /* 0x000ea20000008800 */
[----:B------:R-:W-:Y:S01]  /*1870*/  UMOV UR4, 0x400 ;  /* 0x0000040000047882 */ /* 0x000fe20000000000 */
[----:B01----:R-:W-:Y:S01]  /*1880*/  IMAD.U32 R5, RZ, RZ, UR8 ;  /* 0x00000008ff057e24 */ /* 0x003fe2000f8e00ff */
[----:B------:R-:W-:Y:S01]  /*1890*/  SHF.L.U32 R4, R7, 0x1f, RZ ;  /* 0x0000001f07047819 */ /* 0x000fe200000006ff */
[----:B--2---:R-:W-:-:S06]  /*18a0*/  ULEA UR4, UR5, UR4, 0x18 ;  /* 0x0000000405047291 */ /* 0x004fcc000f8ec03f */
[----:B------:R-:W-:-:S04]  /*18b0*/  IMAD.U32 R6, RZ, RZ, UR4 ;  /* 0x00000004ff067e24 */ /* 0x000fc8000f8e00ff */
[----:B------:R-:W-:-:S04]  /*18c0*/  IMAD R5, R5, 0x8, R6 ;  /* 0x0000000805057824 */ /* 0x000fc800078e0206 */
[----:B------:R0:W1:Y:S01]  /*18d0*/  SYNCS.PHASECHK.TRANS64.TRYWAIT P1, [R5+URZ], R4 ;  /* 0x00000004050075a7 */ /* 0x000062000802017f */
[----:B------:R-:W-:Y:S05]  /*18e0*/  @!P0 BRA `(.L_x_25) ;  /* 0x0000000000048947 */ /* 0x000fea0003800000 */
[----:B------:R-:W-:Y:S01]  /*18f0*/  BPT.TRAP 0x1 ;  /* 0x000000040000795c */ /* 0x000fe20000300000 */
.L_x_25:
[----:B-1----:R-:W-:Y:S05]  /*1900*/  @P1 BRA `(.L_x_26) ;  /* 0x0000000000081947 */ /* 0x002fea0003800000 */
[----:B------:R-:W1:Y:S02]  /*1910*/  SYNCS.PHASECHK.TRANS64.TRYWAIT P1, [R5+URZ], R4 ;  /* 0x00000004050075a7 */ /* 0x000e64000802017f */
[----:B-1----:R-:W-:Y:S05]  /*1920*/  @!P1 BRA `(.L_x_27) ;  /* 0x000000a000509947 */ /* 0x002fea0003800000 */
.L_x_26:
[----:B------:R-:W-:Y:S01]  /*1930*/  ULEA UR4, UR8, UR41, 0x9 ;  /* 0x0000002908047291 */ /* 0x000fe2000f8e483f */
[----:B------:R-:W-:Y:S01]  /*1940*/  WARPGROUP.ARRIVE ;  /* 0x00000000000079c5 */ /* 0x000fe20000000000 */
[----:B------:R-:W-:Y:S01]  /*1950*/  ULEA UR6, UR8, UR9, 0xa ;  /* 0x0000000908067291 */ /* 0x000fe2000f8e503f */
[----:B------:R-:W-:Y:S01]  /*1960*/  UMOV UR5, 0x80000020 ;  /* 0x8000002000057882 */ /* 0x000fe20000000000 */
[----:B------:R-:W-:-:S07]  /*1970*/  UMOV UR7, 0x80000020 ;  /* 0x8000002000077882 */ /* 0x000fce0000000000 */
[----:B------:R-:W-:Y:S01]  /*1980*/  HGMMA.64x256x16.F32.BF16 R24, gdesc[UR4], R24, gsb0 ;  /* 0x03e00000041879f0 */ /* 0x000fe20008001818 */
        /* <DEDUP_REMOVED lines=10> */
[----:B------:R-:W-:Y:S01]  /*1a30*/  BPT.TRAP 0x1 ;  /* 0x000000040000795c */ /* 0x000fe20000300000 */
.L_x_28:
[----:B------:R-:W-:-:S13]  /*1a40*/  ISETP.NE.AND P1, PT, R22, RZ, PT ;  /* 0x000000ff1600720c */ /* 0x000fda0003f25270 */
[----:B01----:R-:W-:-:S04]  /*1a50*/  @P1 IMAD R4, R3, 0x8, R6 ;  /* 0x0000000803041824 */ /* 0x003fc800078e0206 */
[----:B------:R-:W-:-:S05]  /*1a60*/  @P1 VIADD R5, R4, 0x48 ;  /* 0x0000004804051836 */ /* 0x000fca0000000000 */
[----:B------:R-:W-:-:S04]  /*1a70*/  @P1 PRMT R5, R152, 0x654, R5 ;  /* 0x0000065498051816 */ /* 0x000fc80000000005 */
[----:B------:R0:W-:Y:S01]  /*1a80*/  @P1 SYNCS.ARRIVE.TRANS64.RED.A1T0 RZ, [R5+URZ], RZ ;  /* 0x000000ff05ff19a7 */ /* 0x0001e2000810043f */
[----:B------:R-:W-:-:S13]  /*1a90*/  ISETP.GT.U32.AND P1, PT, R19, 0x1, PT ;  /* 0x000000011300780c */ /* 0x000fda0003f24070 */
[----:B0-----:R-:W-:Y:S05]  /*1aa0*/  @P1 BRA `(.L_x_29) ;  /* 0x0000000000041947 */ /* 0x001fea0003800000 */
[----:B------:R-:W-:Y:S01]  /*1ab0*/  BPT.TRAP 0x1 ;  /* 0x000000040000795c */ /* 0x000fe20000300000 */
.L_x_29:
[----:B------:R-:W-:Y:S01]  /*1ac0*/  UIADD3 UR8, UR8, 0x1, URZ ;  /* 0x0000000108087890 */ /* 0x000fe2000fffe03f */
[C---:B------:R-:W-:Y:S01]  /*1ad0*/  ISETP.GT.AND P2, PT, R0.reuse, 0x1, PT ;  /* 0x000000010000780c */ /* 0x040fe20003f44270 */
[----:B------:R-:W-:Y:S02]  /*1ae0*/  VIADD R3, R3, 0x1 ;  /* 0x0000000103037836 */ /* 0x000fe40000000000 */
[----:B------:R-:W-:Y:S01]  /*1af0*/  UISETP.NE.AND UP0, UPT, UR8, 0x9, UPT ;  /* 0x000000090800788c */ /* 0x000fe2000bf05270 */
[----:B------:R-:W-:Y:S02]  /*1b00*/  VIADD R0, R0, 0xffffffff ;  /* 0xffffffff00007836 */ /* 0x000fe40000000000 */
[C---:B------:R-:W-:Y:S01]  /*1b10*/  ISETP.NE.AND P1, PT, R3.reuse, 0x9, PT ;  /* 0x000000090300780c */ /* 0x040fe20003f25270 */
[----:B------:R-:W-:Y:S02]  /*1b20*/  USEL UR4, URZ, 0x1, UP0 ;  /* 0x000000013f047887 */ /* 0x000fe40008000000 */
[----:B------:R-:W-:Y:S01]  /*1b30*/  USEL UR8, UR8, URZ, UP0 ;  /* 0x0000003f08087287 */ /* 0x000fe20008000000 */
[----:B------:R-:W-:-:S03]  /*1b40*/  SEL R3, R3, RZ, P1 ;  /* 0x000000ff03037207 */ /* 0x000fc60000800000 */
[----:B------:R-:W-:Y:S01]  /*1b50*/  LOP3.LUT R7, R7, UR4, RZ, 0x3c, !PT ;  /* 0x0000000407077c12 */ /* 0x000fe2000f8e3cff */
[----:B------:R-:W-:Y:S07]  /*1b60*/  @P2 BRA `(.L_x_30) ;  /* 0xfffffffc00342947 */ /* 0x000fee000383ffff */
.L_x_23:
[----:B------:R-:W2:Y:S02]  /*1b70*/  LDC R0, c[0x0][0x28c] ;  /* 0x0000a300ff007b82 */ /* 0x000ea40000000800 */
[----:B--2---:R-:W-:-:S13]  /*1b80*/  ISETP.GE.AND P1, PT, R0, 0x1, PT ;  /* 0x000000010000780c */ /* 0x004fda0003f26270 */
[----:B------:R-:W-:Y:S05]  /*1b90*/  @!P1 BRA `(.L_x_31) ;  /* 0x0000000000509947 */ /* 0x000fea0003800000 */
[----:B------:R-:W-:Y:S05]  /*1ba0*/  @!P0 BRA `(.L_x_32) ;  /* 0x0000000000048947 */ /* 0x000fea0003800000 */
[----:B------:R-:W-:Y:S01]  /*1bb0*/  BPT.TRAP 0x1 ;  /* 0x000000040000795c */ /* 0x000fe20000300000 */
.L_x_32:
[----:B------:R-:W-:Y:S01]  /*1bc0*/  ISETP.NE.AND P0, PT, R22, RZ, PT ;  /* 0x000000ff1600720c */ /* 0x000fe20003f05270 */
[----:B------:R-:W-:Y:S01]  /*1bd0*/  BSSY B0, `(.L_x_33) ;  /* 0x000000e000007945 */ /* 0x000fe20003800000 */
[----:B------:R-:W-:-:S11]  /*1be0*/  ISETP.GT.U32.AND P1, PT, R19, 0x1, PT ;  /* 0x000000011300780c */ /* 0x000fd60003f24070 */
[----:B------:R-:W-:Y:S05]  /*1bf0*/  @!P0 BRA `(.L_x_34) ;  /* 0x00000000002c8947 */ /* 0x000fea0003800000 */
[----:B------:R-:W-:-:S04]  /*1c00*/  UISETP.LT.AND UP0, UPT, UR40, 0x1, UPT ;  /* 0x000000012800788c */ /* 0x000fc8000bf01270 */
[----:B------:R-:W-:-:S04]  /*1c10*/  USEL UR6, UR40, 0x1, UP0 ;  /* 0x0000000128067887 */ /* 0x000fc80008000000 */
[----:B------:R-:W-:-:S04]  /*1c20*/  UIADD3 UR6, UR39, UR40, -UR6 ;  /* 0x0000002827067290 */ /* 0x000fc8000fffe806 */
[----:B------:R-:W-:-:S04]  /*1c30*/  UIMAD.WIDE.U32 UR4, UR6, 0x38e38e39, URZ ;  /* 0x38e38e39060478a5 */ /* 0x000fc8000f8e003f */
[----:B------:R-:W-:-:S04]  /*1c40*/  USHF.R.U32.HI UR4, URZ, 0x1, UR5 ;  /* 0x000000013f047899 */ /* 0x000fc80008011605 */
[----:B------:R-:W-:-:S06]  /*1c50*/  UIMAD UR6, UR4, -0x9, UR6 ;  /* 0xfffffff7040678a4 */ /* 0x000fcc000f8e0206 */
[----:B------:R-:W-:-:S04]  /*1c60*/  IMAD.U32 R3, RZ, RZ, UR6 ;  /* 0x00000006ff037e24 */ /* 0x000fc8000f8e00ff */
[----:B------:R-:W-:-:S04]  /*1c70*/  IMAD R0, R3, 0x8, R6 ;  /* 0x0000000803007824 */ /* 0x000fc800078e0206 */
[----:B------:R-:W-:-:S05]  /*1c80*/  VIADD R3, R0, 0x48 ;  /* 0x0000004800037836 */ /* 0x000fca0000000000 */
[----:B------:R-:W-:-:S04]  /*1c90*/  PRMT R3, R152, 0x654, R3 ;  /* 0x0000065498037816 */ /* 0x000fc80000000003 */
[----:B------:R2:W-:Y:S03]  /*1ca0*/  SYNCS.ARRIVE.TRANS64.RED.A1T0 RZ, [R3+URZ], RZ ;  /* 0x000000ff03ff79a7 */ /* 0x0005e6000810043f */
.L_x_34:
[----:B------:R-:W-:Y:S05]  /*1cb0*/  BSYNC B0 ;  /* 0x0000000000007941 */ /* 0x000fea0003800000 */
.L_x_33:
[----:B------:R-:W-:Y:S05]  /*1cc0*/  @P1 BRA `(.L_x_31) ;  /* 0x0000000000041947 */ /* 0x000fea0003800000 */
[----:B------:R-:W-:Y:S01]  /*1cd0*/  BPT.TRAP 0x1 ;  /* 0x000000040000795c */ /* 0x000fe20000300000 */
.L_x_31:
[----:B------:R-:W3:Y:S01]  /*1ce0*/  LDC R6, c[0x0][0x288] ;  /* 0x0000a200ff067b82 */ /* 0x000ee20000000800 */
[--C-:B------:R-:W-:Y:S01]  /*1cf0*/  SHF.R.U32.HI R0, RZ, 0x2, R18.reuse ;  /* 0x00000002ff007819 */ /* 0x100fe20000011612 */
[----:B------:R-:W-:Y:S01]  /*1d00*/  UIADD3 UR39, UR40, UR39, URZ ;  /* 0x0000002728277290 */ /* 0x000fe2000fffe03f */
[----:B01----:R-:W-:Y:S01]  /*1d10*/  SHF.R.U32.HI R5, RZ, 0x7, R18 ;  /* 0x00000007ff057819 */ /* 0x003fe20000011612 */
[----:B------:R-:W-:Y:S01]  /*1d20*/  ULDC UR7, c[0x0][0x284] ;  /* 0x0000a10000077ab9 */ /* 0x000fe20000000800 */
[----:B------:R-:W-:Y:S01]  /*1d30*/  LOP3.LUT R4, R18, 0x60, RZ, 0xc0, !PT ;  /* 0x0000006012047812 */ /* 0x000fe200078ec0ff */
[----:B------:R-:W-:Y:S01]  /*1d40*/  UISETP.GT.U32.AND UP0, UPT, UR39, 0x8, UPT ;  /* 0x000000082700788c */ /* 0x000fe2000bf04070 */
[----:B--2---:R-:W-:Y:S01]  /*1d50*/  LOP3.LUT R3, R0, 0x7, RZ, 0xc0, !PT ;  /* 0x0000000700037812 */ /* 0x004fe200078ec0ff */
[----:B------:R-:W-:Y:S01]  /*1d60*/  UISETP.GE.U32.AND UP1, UPT, UR40, 0x9, UPT ;  /* 0x000000092800788c */ /* 0x000fe2000bf26070 */
[----:B------:R-:W-:Y:S01]  /*1d70*/  LOP3.LUT R0, R5, 0x1, RZ, 0xc0, !PT ;  /* 0x0000000105007812 */ /* 0x000fe200078ec0ff */
[----:B------:R-:W-:Y:S01]  /*1d80*/  UISETP.LT.U32.AND UP0, UPT, UR40, 0x9, UP0 ;  /* 0x000000092800788c */ /* 0x000fe20008701070 */
[----:B------:R-:W-:Y:S01]  /*1d90*/  SHF.R.U32.HI R10, RZ, 0x1, R4 ;  /* 0x00000001ff0a7819 */ /* 0x000fe20000011604 */
[----:B------:R-:W-:Y:S01]  /*1da0*/  IMAD.SHL.U32 R4, R18, 0x2, RZ ;  /* 0x0000000212047824 */ /* 0x000fe200078e00ff */
[----:B------:R-:W-:Y:S01]  /*1db0*/  SHF.R.S32.HI R21, RZ, 0x1f, R23 ;  /* 0x0000001fff157819 */ /* 0x000fe20000011417 */
[----:B------:R-:W-:Y:S01]  /*1dc0*/  IMAD.SHL.U32 R8, R0, 0x40, RZ ;  /* 0x0000004000087824 */ /* 0x000fe200078e00ff */
[--C-:B------:R-:W-:Y:S01]  /*1dd0*/  IADD3 R5, RZ, -R10, -R3.reuse ;  /* 0x8000000aff057210 */ /* 0x100fe20007ffe803 */
[----:B------:R-:W-:Y:S01]  /*1de0*/  ULDC.64 UR8, c[0x0][0x5d0] ;  /* 0x0001740000087ab9 */ /* 0x000fe20000000a00 */
[----:B------:R-:W-:Y:S01]  /*1df0*/  LOP3.LUT R4, R4, 0x6, RZ, 0xc0, !PT ;  /* 0x0000000604047812 */ /* 0x000fe200078ec0ff */
[----:B------:R-:W-:Y:S01]  /*1e00*/  UIMAD.WIDE.U32 UR4, UR39, 0x38e38e39, URZ ;  /* 0x38e38e39270478a5 */ /* 0x000fe2000f8e003f */
[----:B------:R-:W-:Y:S01]  /*1e10*/  LOP3.LUT R3, R8, 0x40, R3, 0xe2, !PT ;  /* 0x0000004008037812 */ /* 0x000fe200078ee203 */
[----:B------:R-:W-:Y:S01]  /*1e20*/  IMAD R11, R0, -0x40, R5 ;  /* 0xffffffc0000b7824 */ /* 0x000fe200078e0205 */
[----:B------:R-:W-:Y:S01]  /*1e30*/  LOP3.LUT R0, R18, 0x3, RZ, 0xc0, !PT ;  /* 0x0000000312007812 */ /* 0x000fe200078ec0ff */
[----:B------:R-:W-:Y:S01]  /*1e40*/  USEL UR6, URZ, 0x1, !UP0 ;  /* 0x000000013f067887 */ /* 0x000fe2000c000000 */
[----:B------:R-:W-:Y:S01]  /*1e50*/  PRMT R8, R4, 0x6540, R153 ;  /* 0x0000654004087816 */ /* 0x000fe20000000099 */
[----:B------:R-:W-:Y:S01]  /*1e60*/  IMAD.SHL.U32 R153, R153, 0x100, RZ ;  /* 0x0000010099997824 */ /* 0x000fe200078e00ff */
[----:B------:R-:W-:Y:S01]  /*1e70*/  USHF.R.U32.HI UR4, URZ, 0x1, UR5 ;  /* 0x000000013f047899 */ /* 0x000fe20008011605 */
[----:B---3--:R-:W-:Y:S01]  /*1e80*/  IMAD R12, R0, -0x2, R6 ;  /* 0xfffffffe000c7824 */ /* 0x008fe200078e0206 */
[----:B------:R-:W-:Y:S01]  /*1e90*/  SHF.R.S32.HI R9, RZ, 0x1f, R8 ;  /* 0x0000001fff097819 */ /* 0x000fe20000011408 */
[C---:B------:R-:W-:Y:S01]  /*1ea0*/  IMAD.SHL.U32 R0, R154.reuse, 0x80, RZ ;  /* 0x000000809a007824 */ /* 0x040fe200078e00ff */
[----:B------:R-:W-:Y:S01]  /*1eb0*/  ISETP.GE.AND P0, PT, R153, R6, PT ;  /* 0x000000069900720c */ /* 0x000fe20003f06270 */
[----:B------:R-:W-:Y:S01]  /*1ec0*/  IMAD R4, R21, UR8, RZ ;  /* 0x0000000815047c24 */ /* 0x000fe2000f8e02ff */
[----:B------:R-:W-:Y:S01]  /*1ed0*/  ULOP3.LUT UR38, UR38, UR6, URZ, 0x3c, !UPT ;  /* 0x0000000626267292 */ /* 0x000fe2000f8e3c3f */
[----:B------:R-:W-:Y:S01]  /*1ee0*/  IMAD.WIDE R6, R154, 0x80, RZ ;  /* 0x000000809a067825 */ /* 0x000fe200078e02ff */
[C---:B------:R-:W-:Y:S01]  /*1ef0*/  ISETP.GE.OR P0, PT, R0.reuse, UR7, P0 ;  /* 0x0000000700007c0c */ /* 0x040fe20008706670 */
[----:B------:R-:W-:Y:S01]  /*1f00*/  UIMAD UR39, UR4, -0x9, UR39 ;  /* 0xfffffff7042778a4 */ /* 0x000fe2000f8e0227 */
[----:B------:R-:W-:Y:S01]  /*1f10*/  IADD3 R0, -R0, UR7, R11 ;  /* 0x0000000700007c10 */ /* 0x000fe2000fffe10b */
[C---:B------:R-:W-:Y:S01]  /*1f20*/  IMAD R13, R23.reuse, UR9, R4 ;  /* 0x00000009170d7c24 */ /* 0x040fe2000f8e0204 */
[----:B------:R-:W-:Y:S01]  /*1f30*/  @UP1 ULOP3.LUT UR38, UR38, 0x1, UR4, 0x78, !UPT ;  /* 0x0000000126261892 */ /* 0x000fe2000f8e7804 */
[----:B------:R-:W-:Y:S01]  /*1f40*/  IMAD.WIDE.U32 R4, R23, UR8, R8 ;  /* 0x0000000817047c25 */ /* 0x000fe2000f8e0008 */
[----:B------:R-:W-:-:S03]  /*1f50*/  LOP3.LUT R169, R6, R3, R10, 0xfe, !PT ;  /* 0x0000000306a97212 */ /* 0x000fc600078efe0a */
[----:B------:R-:W-:Y:S02]  /*1f60*/  IMAD.IADD R5, R5, 0x1, R13 ;  /* 0x0000000105057824 */ /* 0x000fe400078e020d */
[----:B------:R-:W-:Y:S02]  /*1f70*/  IMAD.IADD R3, R12, 0x1, -R153 ;  /* 0x000000010c037824 */ /* 0x000fe400078e0a99 */
[----:B------:R-:W-:Y:S01]  /*1f80*/  IMAD.MOV.U32 R154, RZ, RZ, -0x1 ;  /* 0xffffffffff9a7424 */ /* 0x000fe200078e00ff */
[----:B------:R-:W-:Y:S06]  /*1f90*/  @P0 BRA `(.L_x_35) ;  /* 0x0000007800dc0947 */ /* 0x000fec0003800000 */
[----:B------:R-:W0:Y:S01]  /*1fa0*/  LDC.64 R10, c[0x0][0x5c8] ;  /* 0x00017200ff0a7b82 */ /* 0x000e220000000a00 */
[----:B-----5:R-:W-:Y:S01]  /*1fb0*/  FSETP.NEU.AND P0, PT, R156, RZ, PT ;  /* 0x000000ff9c00720b */ /* 0x020fe20003f0d000 */
[----:B------:R-:W-:Y:S01]  /*1fc0*/  BSSY B0, `(.L_x_35) ;  /* 0x00007b4000007945 */ /* 0x000fe20003800000 */
[----:B------:R-:W-:-:S04]  /*1fd0*/  ISETP.GT.AND P2, PT, R3, RZ, PT ;  /* 0x000000ff0300720c */ /* 0x000fc80003f44270 */
[----:B------:R-:W-:Y:S01]  /*1fe0*/  ISETP.GT.AND P1, PT, R0, RZ, P2 ;  /* 0x000000ff0000720c */ /* 0x000fe20001724270 */
[-C--:B0-----:R-:W-:Y:S02]  /*1ff0*/  IMAD R12, R7, R10.reuse, RZ ;  /* 0x0000000a070c7224 */ /* 0x081fe400078e02ff */
[----:B------:R-:W-:-:S04]  /*2000*/  IMAD.WIDE.U32 R160, R169, R10, R4 ;  /* 0x0000000aa9a07225 */ /* 0x000fc800078e0004 */
[----:B------:R-:W-:-:S04]  /*2010*/  IMAD R5, R169, R11, R12 ;  /* 0x0000000ba9057224 */ /* 0x000fc800078e020c */
[----:B------:R-:W-:Y:S01]  /*2020*/  IMAD.IADD R153, R161, 0x1, R5 ;  /* 0x00000001a1997824 */ /* 0x000fe200078e0205 */
[----:B------:R-:W-:Y:S06]  /*2030*/  @!P0 BRA `(.L_x_36) ;  /* 0x0000005400988947 */ /* 0x000fec0003800000 */
[----:B------:R-:W0:Y:S01]  /*2040*/  LDC.64 R14, c[0x0][0x5b8] ;  /* 0x00016e00ff0e7b82 */ /* 0x000e220000000a00 */
[----:B------:R-:W-:-:S07]  /*2050*/  ULDC.64 UR4, c[0x0][0x5c0] ;  /* 0x0001700000047ab9 */ /* 0x000fce0000000a00 */
[----:B------:R-:W1:Y:S08]  /*2060*/  LDC.64 R166, c[0x0][0x5b0] ;  /* 0x00016c00ffa67b82 */ /* 0x000e700000000a00 */
[----:B------:R-:W2:Y:S01]  /*2070*/  LDC.64 R12, c[0x0][0x5a8] ;  /* 0x00016a00ff0c7b82 */ /* 0x000ea20000000a00 */
[-C--:B0-----:R-:W-:Y:S02]  /*2080*/  IMAD R4, R21, R14.reuse, RZ ;  /* 0x0000000e15047224 */ /* 0x081fe400078e02ff */
[----:B------:R-:W-:-:S04]  /*2090*/  IMAD.WIDE.U32 R162, R23, R14, R8 ;  /* 0x0000000e17a27225 */ /* 0x000fc800078e0008 */
[----:B------:R-:W-:Y:S02]  /*20a0*/  IMAD R161, R23, R15, R4 ;  /* 0x0000000f17a17224 */ /* 0x000fe400078e0204 */
[-C--:B-1----:R-:W-:Y:S02]  /*20b0*/  IMAD R6, R7, R166.reuse, RZ ;  /* 0x000000a607067224 */ /* 0x082fe400078e02ff */
[----:B------:R-:W-:Y:S02]  /*20c0*/  IMAD.IADD R21, R163, 0x1, R161 ;  /* 0x00000001a3157824 */ /* 0x000fe400078e02a1 */
[----:B------:R-:W-:Y:S02]  /*20d0*/  IMAD.MOV.U32 R20, RZ, RZ, R162 ;  /* 0x000000ffff147224 */ /* 0x000fe400078e00a2 */
[C---:B------:R-:W-:Y:S02]  /*20e0*/  IMAD R165, R169.reuse, R167, R6 ;  /* 0x000000a7a9a57224 */ /* 0x040fe400078e0206 */
[----:B------:R-:W-:-:S04]  /*20f0*/  IMAD.WIDE.U32 R4, R169, R166, R20 ;  /* 0x000000a6a9047225 */ /* 0x000fc800078e0014 */
[----:B------:R-:W-:Y:S01]  /*2100*/  IMAD.IADD R5, R5, 0x1, R165 ;  /* 0x0000000105057824 */ /* 0x000fe200078e02a5 */
[----:B--2---:R-:W-:-:S04]  /*2110*/  LEA R6, P0, R4, R12, 0x1 ;  /* 0x0000000c04067211 */ /* 0x004fc800078008ff */
[----:B------:R-:W-:-:S05]  /*2120*/  LEA.HI.X R7, R4, R13, R5, 0x1, P0 ;  /* 0x0000000d04077211 */ /* 0x000fca00000f0c05 */
[----:B------:R0:W2:Y:S01]  /*2130*/  @P1 LDG.E.LTC128B.U16 R15, desc[UR36][R6.64] ;  /* 0x00000024060f1981 */ /* 0x0000a2000c1e1520 */
[----:B------:R-:W-:Y:S01]  /*2140*/  LEA R4, P0, R160, UR4, 0x1 ;  /* 0x00000004a0047c11 */ /* 0x000fe2000f8008ff */
[----:B------:R-:W-:Y:S01]  /*2150*/  IMAD.WIDE.U32 R158, R169, R166, R8 ;  /* 0x000000a6a99e7225 */ /* 0x000fe200078e0008 */
[----:B------:R-:W-:Y:S03]  /*2160*/  BSSY B1, `(.L_x_37) ;  /* 0x0000012000017945 */ /* 0x000fe60003800000 */
[----:B------:R-:W-:Y:S02]  /*2170*/  IMAD.IADD R159, R165, 0x1, R159 ;  /* 0x00000001a59f7824 */ /* 0x000fe400078e029f */
[----:B------:R-:W-:-:S04]  /*2180*/  IMAD.WIDE.U32 R158, R23, R14, R158 ;  /* 0x0000000e179e7225 */ /* 0x000fc800078e009e */
[----:B0-----:R-:W-:Y:S01]  /*2190*/  IMAD.IADD R7, R161, 0x1, R159 ;  /* 0x00000001a1077824 */ /* 0x001fe200078e029f */
[----:B------:R-:W-:Y:S02]  /*21a0*/  LEA R6, P4, R158, R12, 0x1 ;  /* 0x0000000c9e067211 */ /* 0x000fe400078808ff */
[----:B------:R-:W-:Y:S02]  /*21b0*/  SHF.L.U64.HI R159, R166, 0x3, R167 ;  /* 0x00000003a69f7819 */ /* 0x000fe400000102a7 */
[----:B------:R-:W-:Y:S01]  /*21c0*/  LEA.HI.X R7, R158, R13, R7, 0x1, P4 ;  /* 0x0000000d9e077211 */ /* 0x000fe200020f0c07 */
[----:B------:R-:W-:Y:S02]  /*21d0*/  IMAD.SHL.U32 R158, R166, 0x8, RZ ;  /* 0x00000008a69e7824 */ /* 0x000fe400078e00ff */
[----:B--2---:R-:W-:-:S04]  /*21e0*/  IMAD.U32 R5, R15, 0x10000, RZ ;  /* 0x000100000f057824 */ /* 0x004fc800078e00ff */
[----:B------:R-:W-:-:S04]  /*21f0*/  FMUL R5, R5, R156 ;  /* 0x0000009c05057220 */ /* 0x000fc80000400000 */
[----:B------:R-:W-:Y:S01]  /*2200*/  FFMA R24, R24, R155, R5 ;  /* 0x0000009b18187223 */ /* 0x000fe20000000005 */
[----:B------:R-:W-:Y:S02]  /*2210*/  LEA.HI.X R5, R160, UR5, R153, 0x1, P0 ;  /* 0x00000005a0057c11 */ /* 0x000fe400080f0c99 */
[----:B------:R-:W-:Y:S02]  /*2220*/  ISETP.GT.AND P0, PT, R3, 0x1, PT ;  /* 0x000000010300780c */ /* 0x000fe40003f04270 */
[----:B------:R-:W-:Y:S02]  /*2230*/  F2FP.BF16.F32.PACK_AB R24, RZ, R24 ;  /* 0x00000018ff18723e */ /* 0x000fe400000010ff */
[----:B------:R-:W-:-:S03]  /*2240*/  ISETP.GT.AND P3, PT, R0, RZ, P0 ;  /* 0x000000ff0000720c */ /* 0x000fc60000764270 */
[----:B------:R0:W-:Y:S10]  /*2250*/  @P1 STG.E.U16 desc[UR36][R4.64], R24 ;  /* 0x0000001804001986 */ /* 0x0001f4000c101524 */
[----:B------:R-:W-:Y:S05]  /*2260*/  @!P3 BRA `(.L_x_38) ;  /* 0x000000000004b947 */ /* 0x000fea0003800000 */
[----:B------:R1:W5:Y:S02]  /*2270*/  LDG.E.LTC128B.U16 R15, desc[UR36][R6.64+0x2] ;  /* 0x00000224060f7981 */ /* 0x000364000c1e1520 */
.L_x_38:
[----:B------:R-:W-:Y:S05]  /*2280*/  BSYNC B1 ;  /* 0x0000000000017941 */ /* 0x000fea0003800000 */
.L_x_37:
[----:B-----5:R-:W-:Y:S01]  /*2290*/  IMAD.U32 R153, R15, 0x10000, RZ ;  /* 0x000100000f997824 */ /* 0x020fe200078e00ff */
[----:B------:R-:W-:Y:S01]  /*22a0*/  ISETP.GT.AND P2, PT, R0, 0x8, P2 ;  /* 0x000000080000780c */ /* 0x000fe20001744270 */
[----:B------:R-:W-:Y:S01]  /*22b0*/  IMAD.WIDE.U32 R158, R169, R166, R158 ;  /* 0x000000a6a99e7225 */ /* 0x000fe200078e009e */
[----:B0-----:R-:W-:-:S03]  /*22c0*/  PRMT R24, R15, 0x7610, R24 ;  /* 0x000076100f187816 */ /* 0x001fc60000000018 */
[----:B------:R-:W-:Y:S01]  /*22d0*/  FMUL R20, R153, R156 ;  /* 0x0000009c99147220 */ /* 0x000fe20000400000 */
[----:B------:R-:W-:Y:S01]  /*22e0*/  IMAD.IADD R165, R165, 0x1, R159 ;  /* 0x00000001a5a57824 */ /* 0x000fe200078e029f */
[----:B------:R-:W-:Y:S02]  /*22f0*/  IADD3 R162, P1, R162, R158, RZ ;  /* 0x0000009ea2a27210 */ /* 0x000fe40007f3e0ff */
[----:B------:R-:W-:-:S03]  /*2300*/  FFMA R25, R25, R155, R20 ;  /* 0x0000009b19197223 */ /* 0x000fc60000000014 */
[----:B------:R-:W-:Y:S02]  /*2310*/  IMAD.X R21, R165, 0x1, R21, P1 ;  /* 0x00000001a5157824 */ /* 0x000fe400008e0615 */
[----:B------:R-:W-:Y:S02]  /*2320*/  F2FP.BF16.F32.PACK_AB R25, RZ, R25 ;  /* 0x00000019ff19723e */ /* 0x000fe400000010ff */
[C---:B------:R-:W-:Y:S02]  /*2330*/  LEA R20, P1, R162.reuse, R12, 0x1 ;  /* 0x0000000ca2147211 */ /* 0x040fe400078208ff */
[----:B------:R-:W-:Y:S02]  /*2340*/  PRMT R153, R25, 0x7610, R153 ;  /* 0x0000761019997816 */ /* 0x000fe40000000099 */
[----:B------:R-:W-:-:S03]  /*2350*/  LEA.HI.X R21, R162, R13, R21, 0x1, P1 ;  /* 0x0000000da2157211 */ /* 0x000fc600008f0c15 */
[----:B------:R0:W-:Y:S04]  /*2360*/  @P3 STG.E.U16 desc[UR36][R4.64+0x2], R153 ;  /* 0x0000029904003986 */ /* 0x0001e8000c101524 */
[----:B------:R-:W2:Y:S01]  /*2370*/  @P2 LDG.E.LTC128B.U16 R24, desc[UR36][R20.64] ;  /* 0x0000002414182981 */ /* 0x000ea2000c1e1520 */
[----:B------:R-:W-:Y:S01]  /*2380*/  IADD3 R8, P1, R8, R158, RZ ;  /* 0x0000009e08087210 */ /* 0x000fe20007f3e0ff */
[----:B------:R-:W-:Y:S01]  /*2390*/  BSSY B1, `(.L_x_39) ;  /* 0x0000011000017945 */ /* 0x000fe20003800000 */
[----:B------:R-:W-:Y:S02]  /*23a0*/  SHF.L.U64.HI R11, R10, 0x4, R11 ;  /* 0x000000040a0b7819 */ /* 0x000fe4000001020b */
[----:B------:R-:W-:Y:S01]  /*23b0*/  ISETP.GT.AND P0, PT, R0, 0x8, P0 ;  /* 0x000000080000780c */ /* 0x000fe20000704270 */
[----:B------:R-:W-:Y:S01]  /*23c0*/  IMAD.X R9, R9, 0x1, R165, P1 ;  /* 0x0000000109097824 */ /* 0x000fe200008e06a5 */
[----:B------:R-:W-:-:S05]  /*23d0*/  LEA R10, P1, R10, R4, 0x4 ;  /* 0x000000040a0a7211 */ /* 0x000fca00078220ff */
[----:B------:R-:W-:Y:S02]  /*23e0*/  IMAD.X R11, R11, 0x1, R5, P1 ;  /* 0x000000010b0b7824 */ /* 0x000fe400008e0605 */
[----:B--2---:R-:W-:-:S04]  /*23f0*/  IMAD.U32 R15, R24, 0x10000, RZ ;  /* 0x00010000180f7824 */ /* 0x004fc800078e00ff */
[----:B------:R-:W-:Y:S01]  /*2400*/  FMUL R25, R15, R156 ;  /* 0x0000009c0f197220 */ /* 0x000fe20000400000 */
[----:B------:R-:W-:-:S04]  /*2410*/  IMAD.WIDE.U32 R14, R23, R14, R8 ;  /* 0x0000000e170e7225 */ /* 0x000fc800078e0008 */
[----:B------:R-:W-:Y:S01]  /*2420*/  FFMA R25, R26, R155, R25 ;  /* 0x0000009b1a197223 */ /* 0x000fe20000000019 */
[----:B------:R-:W-:Y:S01]  /*2430*/  IMAD.IADD R9, R161, 0x1, R15 ;  /* 0x00000001a1097824 */ /* 0x000fe200078e020f */
[----:B------:R-:W-:-:S03]  /*2440*/  LEA R8, P3, R14, R12, 0x1 ;  /* 0x0000000c0e087211 */ /* 0x000fc600078608ff */
[----:B------:R-:W-:Y:S02]  /*2450*/  F2FP.BF16.F32.PACK_AB R25, RZ, R25 ;  /* 0x00000019ff19723e */ /* 0x000fe400000010ff */
[----:B------:R-:W-:-:S03]  /*2460*/  LEA.HI.X R9, R14, R13, R9, 0x1, P3 ;  /* 0x0000000d0e097211 */ /* 0x000fc600018f0c09 */
[----:B------:R0:W-:Y:S01]  /*2470*/  @P2 STG.E.U16 desc[UR36][R10.64], R25 ;  /* 0x000000190a002986 */ /* 0x0001e2000c101524 */
[----:B------:R-:W-:Y:S05]  /*2480*/  @!P0 BRA `(.L_x_40) ;  /* 0x0000000000048947 */ /* 0x000fea0003800000 */
[----:B------:R2:W5:Y:S02]  /*2490*/  LDG.E.LTC128B.U16 R24, desc[UR36][R8.64+0x2] ;  /* 0x0000022408187981 */ /* 0x000564000c1e1520 */
.L_x_40:
[----:B------:R-:W-:Y:S05]  /*24a0*/  BSYNC B1 ;  /* 0x0000000000017941 */ /* 0x000fea0003800000 */
.L_x_39:
[----:B-----5:R-:W-:Y:S01]  /*24b0*/  IMAD.U32 R13, R24, 0x10000, RZ ;  /* 0x00010000180d7824 */ /* 0x020fe200078e00ff */
[----:B------:R-:W-:Y:S01]  /*24c0*/  ISETP.GT.AND P1, PT, R3, 0x8, PT ;  /* 0x000000080300780c */ /* 0x000fe20003f24270 */
[----:B------:R-:W-:Y:S02]  /*24d0*/  BSSY B1, `(.L_x_41) ;  /* 0x0000008000017945 */ /* 0x000fe40003800000 */
[----:B------:R-:W-:Y:S01]  /*24e0*/  FMUL R12, R13, R156 ;  /* 0x0000009c0d0c7220 */ /* 0x000fe20000400000 */
[----:B------:R-:W-:-:S03]  /*24f0*/  ISETP.GT.AND P2, PT, R0, RZ, P1 ;  /* 0x000000ff0000720c */ /* 0x000fc60000f44270 */
[----:B------:R-:W-:-:S05]  /*2500*/  FFMA R12, R27, R155, R12 ;  /* 0x0000009b1b0c7223 */ /* 0x000fca000000000c */
[----:B------:R-:W-:-:S05]  /*2510*/  F2FP.BF16.F32.PACK_AB R12, RZ, R12 ;  /* 0x0000000cff0c723e */ /* 0x000fca00000010ff */
[----:B------:R3:W-:Y:S01]  /*2520*/  @P0 STG.E.U16 desc[UR36][R10.64+0x2], R12 ;  /* 0x0000020c0a000986 */ /* 0x0007e2000c101524 */
[----:B------:R-:W-:Y:S05]  /*2530*/  @!P2 BRA `(.L_x_42) ;  /* 0x000000000004a947 */ /* 0x000fea0003800000 */
[----:B------:R4:W5:Y:S02]  /*2540*/  LDG.E.LTC128B.U16 R24, desc[UR36][R6.64+0x10] ;  /* 0x0000102406187981 */ /* 0x000964000c1e1520 */
.L_x_42:
[----:B------:R-:W-:Y:S05]  /*2550*/  BSYNC B1 ;  /* 0x0000000000017941 */ /* 0x000fea0003800000 */
.L_x_41:
        /* <DEDUP_REMOVED lines=10> */
.L_x_44:
[----:B------:R-:W-:Y:S05]  /*2600*/  BSYNC B1 ;  /* 0x0000000000017941 */ /* 0x000fea0003800000 */
.L_x_43:
[----:B0----5:R-:W-:Y:S01]  /*2610*/  IMAD.U32 R13, R24, 0x10000, RZ ;  /* 0x00010000180d7824 */ /* 0x021fe200078e00ff */
[----:B------:R-:W-:Y:S01]  /*2620*/  ISETP.GT.AND P1, PT, R0, 0x8, P1 ;  /* 0x000000080000780c */ /* 0x000fe20000f24270 */
[----:B------:R-:W-:Y:S02]  /*2630*/  BSSY B1, `(.L_x_45) ;  /* 0x0000007000017945 */ /* 0x000fe40003800000 */
[----:B---3--:R-:W-:-:S04]  /*2640*/  FMUL R12, R13, R156 ;  /* 0x0000009c0d0c7220 */ /* 0x008fc80000400000 */
[----:B------:R-:W-:-:S05]  /*2650*/  FFMA R12, R29, R155, R12 ;  /* 0x0000009b1d0c7223 */ /* 0x000fca000000000c */
[----:B------:R-:W-:-:S05]  /*2660*/  F2FP.BF16.F32.PACK_AB R12, RZ, R12 ;  /* 0x0000000cff0c723e */ /* 0x000fca00000010ff */
[----:B------:R0:W-:Y:S01]  /*2670*/  @P3 STG.E.U16 desc[UR36][R4.64+0x12], R12 ;  /* 0x0000120c04003986 */ /* 0x0001e2000c101524 */
[----:B------:R-:W-:Y:S05]  /*2680*/  @!P1 BRA `(.L_x_46) ;  /* 0x0000000000049947 */ /* 0x000fea0003800000 */
[----:B------:R3:W5:Y:S02]  /*2690*/  LDG.E.LTC128B.U16 R24, desc[UR36][R8.64+0x10] ;  /* 0x0000102408187981 */ /* 0x000764000c1e1520 */
.L_x_46:
[----:B------:R-:W-:Y:S05]  /*26a0*/  BSYNC B1 ;  /* 0x0000000000017941 */ /* 0x000fea0003800000 */
.L_x_45:
[----:B-----5:R-:W-:Y:S01]  /*26b0*/  IMAD.U32 R13, R24, 0x10000, RZ ;  /* 0x00010000180d7824 */ /* 0x020fe200078e00ff */
[----:B------:R-:W-:Y:S01]  /*26c0*/  ISETP.GT.AND P0, PT, R0, 0x8, P0 ;  /* 0x000000080000780c */ /* 0x000fe20000704270 */
[----:B------:R-:W-:Y:S02]  /*26d0*/  BSSY B1, `(.L_x_47) ;  /* 0x0000007000017945 */ /* 0x000fe40003800000 */
[----:B------:R-:W-:-:S04]  /*26e0*/  FMUL R13, R13, R156 ;  /* 0x0000009c0d0d7220 */ /* 0x000fc80000400000 */
[----:B------:R-:W-:-:S05]  /*26f0*/  FFMA R13, R30, R155, R13 ;  /* 0x0000009b1e0d7223 */ /* 0x000fca000000000d */
[----:B------:R-:W-:-:S05]  /*2700*/  F2FP.BF16.F32.PACK_AB R13, RZ, R13 ;  /* 0x0000000dff0d723e */ /* 0x000fca00000010ff */
[----:B------:R0:W-:Y:S01]  /*2710*/  @P1 STG.E.U16 desc[UR36][R10.64+0x10], R13 ;  /* 0x0000100d0a001986 */ /* 0x0001e2000c101524 */
[----:B------:R-:W-:Y:S05]  /*2720*/  @!P0 BRA `(.L_x_48) ;  /* 0x0000000000048947 */ /* 0x000fea0003800000 */
[----:B------:R0:W5:Y:S02]  /*2730*/  LDG.E.LTC128B.U16 R24, desc[UR36][R8.64+0x12] ;  /* 0x0000122408187981 */ /* 0x000164000c1e1520 */
.L_x_48:
[----:B------:R-:W-:Y:S05]  /*2740*/  BSYNC B1 ;  /* 0x0000000000017941 */ /* 0x000fea0003800000 */
.L_x_47:
[----:B0----5:R-:W-:Y:S01]  /*2750*/  IMAD.U32 R13, R24, 0x10000, RZ ;  /* 0x00010000180d7824 */ /* 0x021fe200078e00ff */
        /* <DEDUP_REMOVED lines=9> */
.L_x_50:
[----:B------:R-:W-:Y:S05]  /*27f0*/  BSYNC B1 ;  /* 0x0000000000017941 */ /* 0x000fea0003800000 */
.L_x_49:
        /* <DEDUP_REMOVED lines=10> */
.L_x_52:
[----:B------:R-:W-:Y:S05]  /*28a0*/  BSYNC B1 ;  /* 0x0000000000017941 */ /* 0x000fea0003800000 */
.L_x_51:
[----:B0----5:R-:W-:Y:S01]  /*28b0*/  IMAD.U32 R13, R24, 0x10000, RZ ;  /* 0x00010000180d7824 */ /* 0x021fe200078e00ff */
        /* <DEDUP_REMOVED lines=8> */
.L_x_54:
[----:B------:R-:W-:Y:S05]  /*2940*/  BSYNC B1 ;  /* 0x0000000000017941 */ /* 0x000fea0003800000 */
.L_x_53:
        /* <DEDUP_REMOVED lines=9> */
.L_x_56:
[----:B------:R-:W-:Y:S05]  /*29e0*/  BSYNC B1 ;  /* 0x0000000000017941 */ /* 0x000fea0003800000 */
.L_x_55:
        /* <DEDUP_REMOVED lines=10> */
.L_x_58:
[----:B------:R-:W-:Y:S05]  /*2a90*/  BSYNC B1 ;  /* 0x0000000000017941 */ /* 0x000fea0003800000 */
.L_x_57:
        /* <DEDUP_REMOVED lines=10> */
.L_x_60:
[----:B------:R-:W-:Y:S05]  /*2b40*/  BSYNC B1 ;  /* 0x0000000000017941 */ /* 0x000fea0003800000 */
.L_x_59:
        /* <DEDUP_REMOVED lines=9> */
.L_x_62:
[----:B------:R-:W-:Y:S05]  /*2be0*/  BSYNC B1 ;  /* 0x0000000000017941 */ /* 0x000fea0003800000 */
.L_x_61:
        /* <DEDUP_REMOVED lines=9> */
.L_x_64:
[----:B------:R-:W-:Y:S05]  /*2c80*/  BSYNC B1 ;  /* 0x0000000000017941 */ /* 0x000fea0003800000 */
.L_x_63:
        /* <DEDUP_REMOVED lines=10> */
.L_x_66:
[----:B------:R-:W-:Y:S05]  /*2d30*/  BSYNC B1 ;  /* 0x0000000000017941 */ /* 0x000fea0003800000 */
.L_x_65:
        /* <DEDUP_REMOVED lines=10> */
.L_x_68:
[----:B------:R-:W-:Y:S05]  /*2de0*/  BSYNC B1 ;  /* 0x0000000000017941 */ /* 0x000fea0003800000 */
.L_x_67:
        /* <DEDUP_REMOVED lines=9> */
.L_x_70:
[----:B------:R-:W-:Y:S05]  /*2e80*/  BSYNC B1 ;  /* 0x0000000000017941 */ /* 0x000fea0003800000 */
.L_x_69:
        /* <DEDUP_REMOVED lines=9> */
.L_x_72:
[----:B------:R-:W-:Y:S05]  /*2f20*/  BSYNC B1 ;  /* 0x0000000000017941 */ /* 0x000fea0003800000 */
.L_x_71:
        /* <DEDUP_REMOVED lines=10> */
.L_x_74:
[----:B------:R-:W-:Y:S05]  /*2fd0*/  BSYNC B1 ;  /* 0x0000000000017941 */ /* 0x000fea0003800000 */
.L_x_73:
        /* <DEDUP_REMOVED lines=10> */
.L_x_76:
[----:B------:R-:W-:Y:S05]  /*3080*/  BSYNC B1 ;  /* 0x0000000000017941 */ /* 0x000fea0003800000 */
.L_x_75:
        /* <DEDUP_REMOVED lines=9> */
.L_x_78:
[----:B------:R-:W-:Y:S05]  /*3120*/  BSYNC B1 ;  /* 0x0000000000017941 */ /* 0x000fea0003800000 */
.L_x_77:
        /* <DEDUP_REMOVED lines=9> */
.L_x_80:
[----:B------:R-:W-:Y:S05]  /*31c0*/  BSYNC B1 ;  /* 0x0000000000017941 */ /* 0x000fea0003800000 */
.L_x_79:
        /* <DEDUP_REMOVED lines=10> */
.L_x_82:
[----:B------:R-:W-:Y:S05]  /*3270*/  BSYNC B1 ;  /* 0x0000000000017941 */ /* 0x000fea0003800000 */
.L_x_81:
        /* <DEDUP_REMOVED lines=10> */
.L_x_84:
[----:B------:R-:W-:Y:S05]  /*3320*/  BSYNC B1 ;  /* 0x0000000000017941 */ /* 0x000fea0003800000 */
.L_x_83:
        /* <DEDUP_REMOVED lines=9> */
.L_x_86:
[----:B------:R-:W-:Y:S05]  /*33c0*/  BSYNC B1 ;  /* 0x0000000000017941 */ /* 0x000fea0003800000 */
.L_x_85:
        /* <DEDUP_REMOVED lines=9> */
.L_x_88:
[----:B------:R-:W-:Y:S05]  /*3460*/  BSYNC B1 ;  /* 0x0000000000017941 */ /* 0x000fea0003800000 */
.L_x_87:
        /* <DEDUP_REMOVED lines=10> */
.L_x_90:
[----:B------:R-:W-:Y:S05]  /*3510*/  BSYNC B1 ;  /* 0x0000000000017941 */ /* 0x000fea0003800000 */
.L_x_89:
        /* <DEDUP_REMOVED lines=10> */
.L_x_92:
[----:B------:R-:W-:Y:S05]  /*35c0*/  BSYNC B1 ;  /* 0x0000000000017941 */ /* 0x000fea0003800000 */
.L_x_91:
        /* <DEDUP_REMOVED lines=9> */
.L_x_94:
[----:B------:R-:W-:Y:S05]  /*3660*/  BSYNC B1 ;  /* 0x0000000000017941 */ /* 0x000fea0003800000 */
.L_x_93:
        /* <DEDUP_REMOVED lines=9> */
.L_x_96:
[----:B------:R-:W-:Y:S05]  /*3700*/  BSYNC B1 ;  /* 0x0000000000017941 */ /* 0x000fea0003800000 */
.L_x_95:
        /* <DEDUP_REMOVED lines=10> */
.L_x_98:
[----:B------:R-:W-:Y:S05]  /*37b0*/  BSYNC B1 ;  /* 0x0000000000017941 */ /* 0x000fea0003800000 */
.L_x_97:
        /* <DEDUP_REMOVED lines=10> */
.L_x_100:
[----:B------:R-:W-:Y:S05]  /*3860*/  BSYNC B1 ;  /* 0x0000000000017941 */ /* 0x000fea0003800000 */
.L_x_99:
        /* <DEDUP_REMOVED lines=9> */
.L_x_102:
[----:B------:R-:W-:Y:S05]  /*3900*/  BSYNC B1 ;  /* 0x0000000000017941 */ /* 0x000fea0003800000 */
.L_x_101:
        /* <DEDUP_REMOVED lines=9> */
.L_x_104:
[----:B------:R-:W-:Y:S05]  /*39a0*/  BSYNC B1 ;  /* 0x0000000000017941 */ /* 0x000fea0003800000 */
.L_x_103:
        /* <DEDUP_REMOVED lines=10> */
.L_x_106:
[----:B------:R-:W-:Y:S05]  /*3a50*/  BSYNC B1 ;  /* 0x0000000000017941 */ /* 0x000fea0003800000 */
.L_x_105:
        /* <DEDUP_REMOVED lines=10> */
.L_x_108:
[----:B------:R-:W-:Y:S05]  /*3b00*/  BSYNC B1 ;  /* 0x0000000000017941 */ /* 0x000fea0003800000 */
.L_x_107:
        /* <DEDUP_REMOVED lines=9> */
.L_x_110:
[----:B------:R-:W-:Y:S05]  /*3ba0*/  BSYNC B1 ;  /* 0x0000000000017941 */ /* 0x000fea0003800000 */
.L_x_109:
        /* <DEDUP_REMOVED lines=9> */
.L_x_112:
[----:B------:R-:W-:Y:S05]  /*3c40*/  BSYNC B1 ;  /* 0x0000000000017941 */ /* 0x000fea0003800000 */
.L_x_111:
        /* <DEDUP_REMOVED lines=10> */
.L_x_114:
[----:B------:R-:W-:Y:S05]  /*3cf0*/  BSYNC B1 ;  /* 0x0000000000017941 */ /* 0x000fea0003800000 */
.L_x_113:
        /* <DEDUP_REMOVED lines=10> */
.L_x_116:
[----:B------:R-:W-:Y:S05]  /*3da0*/  BSYNC B1 ;  /* 0x0000000000017941 */ /* 0x000fea0003800000 */
.L_x_115:
        /* <DEDUP_REMOVED lines=9> */
.L_x_118:
[----:B------:R-:W-:Y:S05]  /*3e40*/  BSYNC B1 ;  /* 0x0000000000017941 */ /* 0x000fea0003800000 */
.L_x_117:
        /* <DEDUP_REMOVED lines=9> */
.L_x_120:
[----:B------:R-:W-:Y:S05]  /*3ee0*/  BSYNC B1 ;  /* 0x0000000000017941 */ /* 0x000fea0003800000 */
.L_x_119:
        /* <DEDUP_REMOVED lines=10> */
.L_x_122:
[----:B------:R-:W-:Y:S05]  /*3f90*/  BSYNC B1 ;  /* 0x0000000000017941 */ /* 0x000fea0003800000 */
.L_x_121:
        /* <DEDUP_REMOVED lines=10> */
.L_x_124:
[----:B------:R-:W-:Y:S05]  /*4040*/  BSYNC B1 ;  /* 0x0000000000017941 */ /* 0x000fea0003800000 */
.L_x_123:
        /* <DEDUP_REMOVED lines=9> */
.L_x_126:
[----:B------:R-:W-:Y:S05]  /*40e0*/  BSYNC B1 ;  /* 0x0000000000017941 */ /* 0x000fea0003800000 */
.L_x_125:
        /* <DEDUP_REMOVED lines=9> */
.L_x_128:
[----:B------:R-:W-:Y:S05]  /*4180*/  BSYNC B1 ;  /* 0x0000000000017941 */ /* 0x000fea0003800000 */
.L_x_127:
        /* <DEDUP_REMOVED lines=10> */
.L_x_130:
[----:B------:R-:W-:Y:S05]  /*4230*/  BSYNC B1 ;  /* 0x0000000000017941 */ /* 0x000fea0003800000 */
.L_x_129:
        /* <DEDUP_REMOVED lines=10> */
.L_x_132:
[----:B------:R-:W-:Y:S05]  /*42e0*/  BSYNC B1 ;  /* 0x0000000000017941 */ /* 0x000fea0003800000 */
.L_x_131:
        /* <DEDUP_REMOVED lines=9> */
.L_x_134:
[----:B------:R-:W-:Y:S05]  /*4380*/  BSYNC B1 ;  /* 0x0000000000017941 */ /* 0x000fea0003800000 */
.L_x_133:
        /* <DEDUP_REMOVED lines=9> */
.L_x_136:
[----:B------:R-:W-:Y:S05]  /*4420*/  BSYNC B1 ;  /* 0x0000000000017941 */ /* 0x000fea0003800000 */
.L_x_135:
        /* <DEDUP_REMOVED lines=10> */
.L_x_138:
[----:B------:R-:W-:Y:S05]  /*44d0*/  BSYNC B1 ;  /* 0x0000000000017941 */ /* 0x000fea0003800000 */
.L_x_137:
        /* <DEDUP_REMOVED lines=10> */
.L_x_140:
[----:B------:R-:W-:Y:S05]  /*4580*/  BSYNC B1 ;  /* 0x0000000000017941 */ /* 0x000fea0003800000 */
.L_x_139:
        /* <DEDUP_REMOVED lines=9> */
.L_x_142:
[----:B------:R-:W-:Y:S05]  /*4620*/  BSYNC B1 ;  /* 0x0000000000017941 */ /* 0x000fea0003800000 */
.L_x_141:
        /* <DEDUP_REMOVED lines=9> */
.L_x_144:
[----:B------:R-:W-:Y:S05]  /*46c0*/  BSYNC B1 ;  /* 0x0000000000017941 */ /* 0x000fea0003800000 */
.L_x_143:
        /* <DEDUP_REMOVED lines=10> */
.L_x_146:
[----:B------:R-:W-:Y:S05]  /*4770*/  BSYNC B1 ;  /* 0x0000000000017941 */ /* 0x000fea0003800000 */
.L_x_145:
        /* <DEDUP_REMOVED lines=10> */
.L_x_148:
[----:B------:R-:W-:Y:S05]  /*4820*/  BSYNC B1 ;  /* 0x0000000000017941 */ /* 0x000fea0003800000 */
.L_x_147:
        /* <DEDUP_REMOVED lines=9> */
.L_x_150:
[----:B------:R-:W-:Y:S05]  /*48c0*/  BSYNC B1 ;  /* 0x0000000000017941 */ /* 0x000fea0003800000 */
.L_x_149:
        /* <DEDUP_REMOVED lines=9> */
.L_x_152:
[----:B------:R-:W-:Y:S05]  /*4960*/  BSYNC B1 ;  /* 0x0000000000017941 */ /* 0x000fea0003800000 */
.L_x_151:
        /* <DEDUP_REMOVED lines=10> */
.L_x_154:
[----:B------:R-:W-:Y:S05]  /*4a10*/  BSYNC B1 ;  /* 0x0000000000017941 */ /* 0x000fea0003800000 */
.L_x_153:
        /* <DEDUP_REMOVED lines=10> */
.L_x_156:
[----:B------:R-:W-:Y:S05]  /*4ac0*/  BSYNC B1 ;  /* 0x0000000000017941 */ /* 0x000fea0003800000 */
.L_x_155:
        /* <DEDUP_REMOVED lines=9> */
.L_x_158:
[----:B------:R-:W-:Y:S05]  /*4b60*/  BSYNC B1 ;  /* 0x0000000000017941 */ /* 0x000fea0003800000 */
.L_x_157:
        /* <DEDUP_REMOVED lines=9> */
.L_x_160:
[----:B------:R-:W-:Y:S05]  /*4c00*/  BSYNC B1 ;  /* 0x0000000000017941 */ /* 0x000fea0003800000 */
.L_x_159:
        /* <DEDUP_REMOVED lines=10> */
.L_x_162:
[----:B------:R-:W-:Y:S05]  /*4cb0*/  BSYNC B1 ;  /* 0x0000000000017941 */ /* 0x000fea0003800000 */
.L_x_161:
        /* <DEDUP_REMOVED lines=10> */
.L_x_164:
[----:B------:R-:W-:Y:S05]  /*4d60*/  BSYNC B1 ;  /* 0x0000000000017941 */ /* 0x000fea0003800000 */
.L_x_163:
        /* <DEDUP_REMOVED lines=9> */
.L_x_166:
[----:B------:R-:W-:Y:S05]  /*4e00*/  BSYNC B1 ;  /* 0x0000000000017941 */ /* 0x000fea0003800000 */
.L_x_165:
        /* <DEDUP_REMOVED lines=9> */
.L_x_168:
[----:B------:R-:W-:Y:S05]  /*4ea0*/  BSYNC B1 ;  /* 0x0000000000017941 */ /* 0x000fea0003800000 */
.L_x_167:
        /* <DEDUP_REMOVED lines=10> */
.L_x_170:
[----:B------:R-:W-:Y:S05]  /*4f50*/  BSYNC B1 ;  /* 0x0000000000017941 */ /* 0x000fea0003800000 */
.L_x_169:
        /* <DEDUP_REMOVED lines=10> */
.L_x_172:
[----:B------:R-:W-:Y:S05]  /*5000*/  BSYNC B1 ;  /* 0x0000000000017941 */ /* 0x000fea0003800000 */
.L_x_171:
        /* <DEDUP_REMOVED lines=9> */
.L_x_174:
[----:B------:R-:W-:Y:S05]  /*50a0*/  BSYNC B1 ;  /* 0x0000000000017941 */ /* 0x000fea0003800000 */
.L_x_173:
        /* <DEDUP_REMOVED lines=9> */
.L_x_176:
[----:B------:R-:W-:Y:S05]  /*5140*/  BSYNC B1 ;  /* 0x0000000000017941 */ /* 0x000fea0003800000 */
.L_x_175:
        /* <DEDUP_REMOVED lines=10> */
.L_x_178:
[----:B------:R-:W-:Y:S05]  /*51f0*/  BSYNC B1 ;  /* 0x0000000000017941 */ /* 0x000fea0003800000 */
.L_x_177:
        /* <DEDUP_REMOVED lines=10> */
.L_x_180:
[----:B------:R-:W-:Y:S05]  /*52a0*/  BSYNC B1 ;  /* 0x0000000000017941 */ /* 0x000fea0003800000 */
.L_x_179:
        /* <DEDUP_REMOVED lines=9> */
.L_x_182:
[----:B------:R-:W-:Y:S05]  /*5340*/  BSYNC B1 ;  /* 0x0000000000017941 */ /* 0x000fea0003800000 */
.L_x_181:
        /* <DEDUP_REMOVED lines=9> */
.L_x_184:
[----:B------:R-:W-:Y:S05]  /*53e0*/  BSYNC B1 ;  /* 0x0000000000017941 */ /* 0x000fea0003800000 */
.L_x_183:
        /* <DEDUP_REMOVED lines=10> */
.L_x_186:
[----:B------:R-:W-:Y:S05]  /*5490*/  BSYNC B1 ;  /* 0x0000000000017941 */ /* 0x000fea0003800000 */
.L_x_185:
        /* <DEDUP_REMOVED lines=10> */
.L_x_188:
[----:B------:R-:W-:Y:S05]  /*5540*/  BSYNC B1 ;  /* 0x0000000000017941 */ /* 0x000fea0003800000 */
.L_x_187:
        /* <DEDUP_REMOVED lines=9> */
.L_x_190:
[----:B------:R-:W-:Y:S05]  /*55e0*/  BSYNC B1 ;  /* 0x0000000000017941 */ /* 0x000fea0003800000 */
.L_x_189:
        /* <DEDUP_REMOVED lines=9> */
.L_x_192:
[----:B------:R-:W-:Y:S05]  /*5680*/  BSYNC B1 ;  /* 0x0000000000017941 */ /* 0x000fea0003800000 */
.L_x_191:
        /* <DEDUP_REMOVED lines=10> */
.L_x_194:
[----:B------:R-:W-:Y:S05]  /*5730*/  BSYNC B1 ;  /* 0x0000000000017941 */ /* 0x000fea0003800000 */
.L_x_193:
        /* <DEDUP_REMOVED lines=10> */
.L_x_196:
[----:B------:R-:W-:Y:S05]  /*57e0*/  BSYNC B1 ;  /* 0x0000000000017941 */ /* 0x000fea0003800000 */
.L_x_195:
        /* <DEDUP_REMOVED lines=9> */
.L_x_198:
[----:B------:R-:W-:Y:S05]  /*5880*/  BSYNC B1 ;  /* 0x0000000000017941 */ /* 0x000fea0003800000 */
.L_x_197:
        /* <DEDUP_REMOVED lines=9> */
.L_x_200:
[----:B------:R-:W-:Y:S05]  /*5920*/  BSYNC B1 ;  /* 0x0000000000017941 */ /* 0x000fea0003800000 */
.L_x_199:
        /* <DEDUP_REMOVED lines=10> */
.L_x_202:
[----:B------:R-:W-:Y:S05]  /*59d0*/  BSYNC B1 ;  /* 0x0000000000017941 */ /* 0x000fea0003800000 */
.L_x_201:
        /* <DEDUP_REMOVED lines=10> */
.L_x_204:
[----:B------:R-:W-:Y:S05]  /*5a80*/  BSYNC B1 ;  /* 0x0000000000017941 */ /* 0x000fea0003800000 */
.L_x_203:
        /* <DEDUP_REMOVED lines=9> */
.L_x_206:
[----:B------:R-:W-:Y:S05]  /*5b20*/  BSYNC B1 ;  /* 0x0000000000017941 */ /* 0x000fea0003800000 */
.L_x_205:
        /* <DEDUP_REMOVED lines=9> */
.L_x_208:
[----:B------:R-:W-:Y:S05]  /*5bc0*/  BSYNC B1 ;  /* 0x0000000000017941 */ /* 0x000fea0003800000 */
.L_x_207:
        /* <DEDUP_REMOVED lines=10> */
.L_x_210:
[----:B------:R-:W-:Y:S05]  /*5c70*/  BSYNC B1 ;  /* 0x0000000000017941 */ /* 0x000fea0003800000 */
.L_x_209:
        /* <DEDUP_REMOVED lines=10> */
.L_x_212:
[----:B------:R-:W-:Y:S05]  /*5d20*/  BSYNC B1 ;  /* 0x0000000000017941 */ /* 0x000fea0003800000 */
.L_x_211:
        /* <DEDUP_REMOVED lines=9> */
.L_x_214:
[----:B------:R-:W-:Y:S05]  /*5dc0*/  BSYNC B1 ;  /* 0x0000000000017941 */ /* 0x000fea0003800000 */
.L_x_213:
        /* <DEDUP_REMOVED lines=9> */
.L_x_216:
[----:B------:R-:W-:Y:S05]  /*5e60*/  BSYNC B1 ;  /* 0x0000000000017941 */ /* 0x000fea0003800000 */
.L_x_215:
        /* <DEDUP_REMOVED lines=10> */
.L_x_218:
[----:B------:R-:W-:Y:S05]  /*5f10*/  BSYNC B1 ;  /* 0x0000000000017941 */ /* 0x000fea0003800000 */
.L_x_217:
        /* <DEDUP_REMOVED lines=10> */
.L_x_220:
[----:B------:R-:W-:Y:S05]  /*5fc0*/  BSYNC B1 ;  /* 0x0000000000017941 */ /* 0x000fea0003800000 */
.L_x_219:
        /* <DEDUP_REMOVED lines=9> */
.L_x_222:
[----:B------:R-:W-:Y:S05]  /*6060*/  BSYNC B1 ;  /* 0x0000000000017941 */ /* 0x000fea0003800000 */
.L_x_221:
        /* <DEDUP_REMOVED lines=9> */
.L_x_224:
[----:B------:R-:W-:Y:S05]  /*6100*/  BSYNC B1 ;  /* 0x0000000000017941 */ /* 0x000fea0003800000 */
.L_x_223:
        /* <DEDUP_REMOVED lines=10> */
.L_x_226:
[----:B------:R-:W-:Y:S05]  /*61b0*/  BSYNC B1 ;  /* 0x0000000000017941 */ /* 0x000fea0003800000 */
.L_x_225:
        /* <DEDUP_REMOVED lines=10> */
.L_x_228:
[----:B------:R-:W-:Y:S05]  /*6260*/  BSYNC B1 ;  /* 0x0000000000017941 */ /* 0x000fea0003800000 */
.L_x_227:
        /* <DEDUP_REMOVED lines=9> */
.L_x_230:
[----:B------:R-:W-:Y:S05]  /*6300*/  BSYNC B1 ;  /* 0x0000000000017941 */ /* 0x000fea0003800000 */
.L_x_229:
        /* <DEDUP_REMOVED lines=9> */
.L_x_232:
[----:B------:R-:W-:Y:S05]  /*63a0*/  BSYNC B1 ;  /* 0x0000000000017941 */ /* 0x000fea0003800000 */
.L_x_231:
        /* <DEDUP_REMOVED lines=10> */
.L_x_234:
[----:B------:R-:W-:Y:S05]  /*6450*/  BSYNC B1 ;  /* 0x0000000000017941 */ /* 0x000fea0003800000 */
.L_x_233:
        /* <DEDUP_REMOVED lines=10> */
.L_x_236:
[----:B------:R-:W-:Y:S05]  /*6500*/  BSYNC B1 ;  /* 0x0000000000017941 */ /* 0x000fea0003800000 */
.L_x_235:
        /* <DEDUP_REMOVED lines=9> */
.L_x_238:
[----:B------:R-:W-:Y:S05]  /*65a0*/  BSYNC B1 ;  /* 0x0000000000017941 */ /* 0x000fea0003800000 */
.L_x_237:
        /* <DEDUP_REMOVED lines=9> */
.L_x_240:
[----:B------:R-:W-:Y:S05]  /*6640*/  BSYNC B1 ;  /* 0x0000000000017941 */ /* 0x000fea0003800000 */
.L_x_239:
        /* <DEDUP_REMOVED lines=10> */
.L_x_242:
[----:B------:R-:W-:Y:S05]  /*66f0*/  BSYNC B1 ;  /* 0x0000000000017941 */ /* 0x000fea0003800000 */
.L_x_241:
        /* <DEDUP_REMOVED lines=10> */
.L_x_244:
[----:B------:R-:W-:Y:S05]  /*67a0*/  BSYNC B1 ;  /* 0x0000000000017941 */ /* 0x000fea0003800000 */
.L_x_243:
        /* <DEDUP_REMOVED lines=9> */
.L_x_246:
[----:B------:R-:W-:Y:S05]  /*6840*/  BSYNC B1 ;  /* 0x0000000000017941 */ /* 0x000fea0003800000 */
.L_x_245:
        /* <DEDUP_REMOVED lines=9> */
.L_x_248:
[----:B------:R-:W-:Y:S05]  /*68e0*/  BSYNC B1 ;  /* 0x0000000000017941 */ /* 0x000fea0003800000 */
.L_x_247:
        /* <DEDUP_REMOVED lines=10> */
.L_x_250:
[----:B------:R-:W-:Y:S05]  /*6990*/  BSYNC B1 ;  /* 0x0000000000017941 */ /* 0x000fea0003800000 */
.L_x_249:
        /* <DEDUP_REMOVED lines=10> */
.L_x_252:
[----:B------:R-:W-:Y:S05]  /*6a40*/  BSYNC B1 ;  /* 0x0000000000017941 */ /* 0x000fea0003800000 */
.L_x_251:
        /* <DEDUP_REMOVED lines=9> */
.L_x_254:
[----:B------:R-:W-:Y:S05]  /*6ae0*/  BSYNC B1 ;  /* 0x0000000000017941 */ /* 0x000fea0003800000 */
.L_x_253:
        /* <DEDUP_REMOVED lines=9> */
.L_x_256:
[----:B------:R-:W-:Y:S05]  /*6b80*/  BSYNC B1 ;  /* 0x0000000000017941 */ /* 0x000fea0003800000 */
.L_x_255:
        /* <DEDUP_REMOVED lines=10> */
.L_x_258:
[----:B------:R-:W-:Y:S05]  /*6c30*/  BSYNC B1 ;  /* 0x0000000000017941 */ /* 0x000fea0003800000 */
.L_x_257:
        /* <DEDUP_REMOVED lines=10> */
.L_x_260:
[----:B------:R-:W-:Y:S05]  /*6ce0*/  BSYNC B1 ;  /* 0x0000000000017941 */ /* 0x000fea0003800000 */
.L_x_259:
        /* <DEDUP_REMOVED lines=9> */
.L_x_262:
[----:B------:R-:W-:Y:S05]  /*6d80*/  BSYNC B1 ;  /* 0x0000000000017941 */ /* 0x000fea0003800000 */
.L_x_261:
        /* <DEDUP_REMOVED lines=9> */
.L_x_264:
[----:B------:R-:W-:Y:S05]  /*6e20*/  BSYNC B1 ;  /* 0x0000000000017941 */ /* 0x000fea0003800000 */
.L_x_263:
        /* <DEDUP_REMOVED lines=10> */
.L_x_266:
[----:B------:R-:W-:Y:S05]  /*6ed0*/  BSYNC B1 ;  /* 0x0000000000017941 */ /* 0x000fea0003800000 */
.L_x_265:
        /* <DEDUP_REMOVED lines=10> */
.L_x_268:
[----:B------:R-:W-:Y:S05]  /*6f80*/  BSYNC B1 ;  /* 0x0000000000017941 */ /* 0x000fea0003800000 */
.L_x_267:
        /* <DEDUP_REMOVED lines=9> */
.L_x_270:
[----:B------:R-:W-:Y:S05]  /*7020*/  BSYNC B1 ;  /* 0x0000000000017941 */ /* 0x000fea0003800000 */
.L_x_269:
        /* <DEDUP_REMOVED lines=9> */
.L_x_272:
[----:B------:R-:W-:Y:S05]  /*70c0*/  BSYNC B1 ;  /* 0x0000000000017941 */ /* 0x000fea0003800000 */
.L_x_271:
        /* <DEDUP_REMOVED lines=10> */
.L_x_274:
[----:B------:R-:W-:Y:S05]  /*7170*/  BSYNC B1 ;  /* 0x0000000000017941 */ /* 0x000fea0003800000 */
.L_x_273:
        /* <DEDUP_REMOVED lines=10> */
.L_x_276:
[----:B------:R-:W-:Y:S05]  /*7220*/  BSYNC B1 ;  /* 0x0000000000017941 */ /* 0x000fea0003800000 */
.L_x_275:
        /* <DEDUP_REMOVED lines=9> */
.L_x_278:
[----:B------:R-:W-:Y:S05]  /*72c0*/  BSYNC B1 ;  /* 0x0000000000017941 */ /* 0x000fea0003800000 */
.L_x_277:
        /* <DEDUP_REMOVED lines=9> */
.L_x_280:
[----:B------:R-:W-:Y:S05]  /*7360*/  BSYNC B1 ;  /* 0x0000000000017941 */ /* 0x000fea0003800000 */
.L_x_279:
        /* <DEDUP_REMOVED lines=10> */
.L_x_282:
[----:B------:R-:W-:Y:S05]  /*7410*/  BSYNC B1 ;  /* 0x0000000000017941 */ /* 0x000fea0003800000 */
.L_x_281:
        /* <DEDUP_REMOVED lines=10> */
.L_x_284:
[----:B------:R-:W-:Y:S05]  /*74c0*/  BSYNC B1 ;  /* 0x0000000000017941 */ /* 0x000fea0003800000 */
.L_x_283:
[----:B-----5:R-:W-:Y:S01]  /*74d0*/  IMAD.U32 R3, R24, 0x10000, RZ ;  /* 0x0001000018037824 */ /* 0x020fe200078e00ff */
[----:B------:R-:W-:Y:S01]  /*74e0*/  ISETP.GT.AND P1, PT, R0, 0x8, P1 ;  /* 0x000000080000780c */ /* 0x000fe20000f24270 */
[----:B------:R-:W-:Y:S02]  /*74f0*/  BSSY B1, `(.L_x_285) ;  /* 0x0000007000017945 */ /* 0x000fe40003800000 */
[----:B01--4-:R-:W-:-:S04]  /*7500*/  FMUL R6, R3, R156 ;  /* 0x0000009c03067220 */ /* 0x013fc80000400000 */
[----:B------:R-:W-:-:S05]  /*7510*/  FFMA R6, R149, R155, R6 ;  /* 0x0000009b95067223 */ /* 0x000fca0000000006 */
[----:B------:R-:W-:-:S05]  /*7520*/  F2FP.BF16.F32.PACK_AB R6, RZ, R6 ;  /* 0x00000006ff06723e */ /* 0x000fca00000010ff */
[----:B------:R0:W-:Y:S01]  /*7530*/  @P3 STG.E.U16 desc[UR36][R4.64+0x1f2], R6 ;  /* 0x0001f20604003986 */ /* 0x0001e2000c101524 */
[----:B------:R-:W-:Y:S05]  /*7540*/  @!P1 BRA `(.L_x_286) ;  /* 0x0000000000049947 */ /* 0x000fea0003800000 */
[----:B------:R1:W5:Y:S02]  /*7550*/  LDG.E.LTC128B.U16 R24, desc[UR36][R8.64+0x1f0] ;  /* 0x0001f02408187981 */ /* 0x000364000c1e1520 */
.L_x_286:
[----:B------:R-:W-:Y:S05]  /*7560*/  BSYNC B1 ;  /* 0x0000000000017941 */ /* 0x000fea0003800000 */
.L_x_285:
[----:B-----5:R-:W-:Y:S01]  /*7570*/  IMAD.U32 R3, R24, 0x10000, RZ ;  /* 0x0001000018037824 */ /* 0x020fe200078e00ff */
[----:B------:R-:W-:Y:S01]  /*7580*/  ISETP.GT.AND P0, PT, R0, 0x8, P0 ;  /* 0x000000080000780c */ /* 0x000fe20000704270 */
[----:B0-----:R-:W-:Y:S01]  /*7590*/  @P1 IMAD.MOV.U32 R4, RZ, RZ, R10 ;  /* 0x000000ffff041224 */ /* 0x001fe200078e000a */
[----:B------:R-:W-:Y:S01]  /*75a0*/  BSSY B1, `(.L_x_287) ;  /* 0x0000008000017945 */ /* 0x000fe20003800000 */
[----:B------:R-:W-:Y:S01]  /*75b0*/  FMUL R3, R3, R156 ;  /* 0x0000009c03037220 */ /* 0x000fe20000400000 */
[----:B------:R-:W-:-:S03]  /*75c0*/  @P1 IMAD.MOV.U32 R5, RZ, RZ, R11 ;  /* 0x000000ffff051224 */ /* 0x000fc600078e000b */
[----:B------:R-:W-:-:S05]  /*75d0*/  FFMA R3, R150, R155, R3 ;  /* 0x0000009b96037223 */ /* 0x000fca0000000003 */
[----:B------:R-:W-:-:S05]  /*75e0*/  F2FP.BF16.F32.PACK_AB R3, RZ, R3 ;  /* 0x00000003ff03723e */ /* 0x000fca00000010ff */
[----:B------:R0:W-:Y:S01]  /*75f0*/  @P1 STG.E.U16 desc[UR36][R4.64+0x1f0], R3 ;  /* 0x0001f00304001986 */ /* 0x0001e2000c101524 */
[----:B------:R-:W-:Y:S05]  /*7600*/  @!P0 BRA `(.L_x_288) ;  /* 0x0000000000048947 */ /* 0x000fea0003800000 */
[----:B------:R4:W5:Y:S02]  /*7610*/  LDG.E.LTC128B.U16 R24, desc[UR36][R8.64+0x1f2] ;  /* 0x0001f22408187981 */ /* 0x000964000c1e1520 */
.L_x_288:
[----:B------:R-:W-:Y:S05]  /*7620*/  BSYNC B1 ;  /* 0x0000000000017941 */ /* 0x000fea0003800000 */
.L_x_287:
[----:B------:R-:W-:Y:S05]  /*7630*/  @!P0 BRA `(.L_x_289) ;  /* 0x0000002400308947 */ /* 0x000fea0003800000 */
[----:B0----5:R-:W-:-:S04]  /*7640*/  IMAD.U32 R3, R24, 0x10000, RZ ;  /* 0x0001000018037824 */ /* 0x021fc800078e00ff */
[----:B------:R-:W-:-:S04]  /*7650*/  FMUL R0, R3, R156 ;  /* 0x0000009c03007220 */ /* 0x000fc80000400000 */
[----:B------:R-:W-:-:S05]  /*7660*/  FFMA R0, R151, R155, R0 ;  /* 0x0000009b97007223 */ /* 0x000fca0000000000 */
[----:B------:R-:W-:-:S05]  /*7670*/  F2FP.BF16.F32.PACK_AB R0, RZ, R0 ;  /* 0x00000000ff00723e */ /* 0x000fca00000010ff */
[----:B------:R0:W-:Y:S01]  /*7680*/  STG.E.U16 desc[UR36][R10.64+0x1f2], R0 ;  /* 0x0001f2000a007986 */ /* 0x0001e2000c101524 */
[----:B------:R-:W-:Y:S05]  /*7690*/  BRA `(.L_x_289) ;  /* 0x0000002400187947 */ /* 0x000fea0003800000 */
.L_x_36:
[----:B------:R-:W-:Y:S01]  /*76a0*/  ISETP.GT.AND P0, PT, R3, 0x1, PT ;  /* 0x000000010300780c */ /* 0x000fe20003f04270 */
[----:B------:R-:W-:Y:S01]  /*76b0*/  ULDC.64 UR4, c[0x0][0x5c0] ;  /* 0x0001700000047ab9 */ /* 0x000fe20000000a00 */
[-C--:B------:R-:W-:Y:S01]  /*76c0*/  FMUL R24, R24, R155.reuse ;  /* 0x0000009b18187220 */ /* 0x080fe20000400000 */
[-C--:B------:R-:W-:Y:S01]  /*76d0*/  FMUL R25, R25, R155.reuse ;  /* 0x0000009b19197220 */ /* 0x080fe20000400000 */
[----:B------:R-:W-:Y:S01]  /*76e0*/  ISETP.GT.AND P3, PT, R0, RZ, P0 ;  /* 0x000000ff0000720c */ /* 0x000fe20000764270 */
[-C--:B------:R-:W-:Y:S01]  /*76f0*/  FMUL R26, R26, R155.reuse ;  /* 0x0000009b1a1a7220 */ /* 0x080fe20000400000 */
[----:B------:R-:W-:Y:S01]  /*7700*/  LEA R4, P4, R160, UR4, 0x1 ;  /* 0x00000004a0047c11 */ /* 0x000fe2000f8808ff */
[-C--:B------:R-:W-:Y:S01]  /*7710*/  FMUL R27, R27, R155.reuse ;  /* 0x0000009b1b1b7220 */ /* 0x080fe20000400000 */
[----:B------:R-:W-:Y:S01]  /*7720*/  F2FP.BF16.F32.PACK_AB R24, RZ, R24 ;  /* 0x00000018ff18723e */ /* 0x000fe200000010ff */
[-C--:B------:R-:W-:Y:S01]  /*7730*/  FMUL R28, R28, R155.reuse ;  /* 0x0000009b1c1c7220 */ /* 0x080fe20000400000 */
[----:B------:R-:W-:Y:S01]  /*7740*/  LEA.HI.X R5, R160, UR5, R153, 0x1, P4 ;  /* 0x00000005a0057c11 */ /* 0x000fe2000a0f0c99 */
[----:B------:R-:W-:Y:S01]  /*7750*/  FMUL R29, R29, R155 ;  /* 0x0000009b1d1d7220 */ /* 0x000fe20000400000 */
[----:B------:R-:W-:Y:S01]  /*7760*/  F2FP.BF16.F32.PACK_AB R25, RZ, R25 ;  /* 0x00000019ff19723e */ /* 0x000fe200000010ff */
[-C--:B------:R-:W-:Y:S01]  /*7770*/  FMUL R30, R30, R155.reuse ;  /* 0x0000009b1e1e7220 */ /* 0x080fe20000400000 */
[----:B------:R-:W-:Y:S01]  /*7780*/  SHF.L.U64.HI R11, R10, 0x4, R11 ;  /* 0x000000040a0b7819 */ /* 0x000fe2000001020b */
[----:B------:R-:W-:Y:S01]  /*7790*/  @P1 STG.E.U16 desc[UR36][R4.64], R24 ;  /* 0x0000001804001986 */ /* 0x000fe2000c101524 */
[----:B------:R-:W-:Y:S01]  /*77a0*/  ISETP.GT.AND P1, PT, R3, 0x8, PT ;  /* 0x000000080300780c */ /* 0x000fe20003f24270 */
[-C--:B------:R-:W-:Y:S01]  /*77b0*/  FMUL R31, R31, R155.reuse ;  /* 0x0000009b1f1f7220 */ /* 0x080fe20000400000 */
[----:B------:R-:W-:Y:S01]  /*77c0*/  ISETP.GT.AND P4, PT, R0, 0x8, P0 ;  /* 0x000000080000780c */ /* 0x000fe20000784270 */
[----:B------:R-:W-:Y:S01]  /*77d0*/  @P3 STG.E.U16 desc[UR36][R4.64+0x2], R25 ;  /* 0x0000021904003986 */ /* 0x000fe2000c101524 */
[----:B------:R-:W-:Y:S01]  /*77e0*/  LEA R6, P3, R10, R4, 0x4 ;  /* 0x000000040a067211 */ /* 0x000fe200078620ff */
[-C--:B------:R-:W-:Y:S01]  /*77f0*/  FMUL R32, R32, R155.reuse ;  /* 0x0000009b20207220 */ /* 0x080fe20000400000 */
[C---:B------:R-:W-:Y:S01]  /*7800*/  ISETP.GT.AND P2, PT, R0.reuse, 0x8, P2 ;  /* 0x000000080000780c */ /* 0x040fe20001744270 */
[-C--:B------:R-:W-:Y:S01]  /*7810*/  FMUL R33, R33, R155.reuse ;  /* 0x0000009b21217220 */ /* 0x080fe20000400000 */
[----:B------:R-:W-:Y:S01]  /*7820*/  ISETP.GT.AND P0, PT, R3, 0x9, PT ;  /* 0x000000090300780c */ /* 0x000fe20003f04270 */
[----:B------:R-:W-:Y:S01]  /*7830*/  IMAD.X R7, R11, 0x1, R5, P3 ;  /* 0x000000010b077824 */ /* 0x000fe200018e0605 */
[----:B------:R-:W-:Y:S01]  /*7840*/  ISETP.GT.AND P5, PT, R0, RZ, P1 ;  /* 0x000000ff0000720c */ /* 0x000fe20000fa4270 */
[-C--:B------:R-:W-:Y:S01]  /*7850*/  FMUL R34, R34, R155.reuse ;  /* 0x0000009b22227220 */ /* 0x080fe20000400000 */
[----:B------:R-:W-:Y:S01]  /*7860*/  ISETP.GT.AND P3, PT, R0, RZ, P0 ;  /* 0x000000ff0000720c */ /* 0x000fe20000764270 */
[-C--:B------:R-:W-:Y:S01]  /*7870*/  FMUL R35, R35, R155.reuse ;  /* 0x0000009b23237220 */ /* 0x080fe20000400000 */
[----:B------:R-:W-:Y:S01]  /*7880*/  F2FP.BF16.F32.PACK_AB R26, RZ, R26 ;  /* 0x0000001aff1a723e */ /* 0x000fe200000010ff */
[----:B------:R-:W-:Y:S01]  /*7890*/  FMUL R36, R36, R155 ;  /* 0x0000009b24247220 */ /* 0x000fe20000400000 */
[----:B------:R-:W-:Y:S01]  /*78a0*/  F2FP.BF16.F32.PACK_AB R27, RZ, R27 ;  /* 0x0000001bff1b723e */ /* 0x000fe200000010ff */
[----:B------:R-:W-:Y:S01]  /*78b0*/  FMUL R37, R37, R155 ;  /* 0x0000009b25257220 */ /* 0x000fe20000400000 */
[----:B------:R-:W-:Y:S01]  /*78c0*/  F2FP.BF16.F32.PACK_AB R28, RZ, R28 ;  /* 0x0000001cff1c723e */ /* 0x000fe200000010ff */
[----:B------:R-:W-:Y:S01]  /*78d0*/  @P2 STG.E.U16 desc[UR36][R6.64], R26 ;  /* 0x0000001a06002986 */ /* 0x000fe2000c101524 */
[----:B------:R-:W-:Y:S01]  /*78e0*/  F2FP.BF16.F32.PACK_AB R29, RZ, R29 ;  /* 0x0000001dff1d723e */ /* 0x000fe200000010ff */
[-C--:B------:R-:W-:Y:S01]  /*78f0*/  FMUL R38, R38, R155.reuse ;  /* 0x0000009b26267220 */ /* 0x080fe20000400000 */
[C---:B------:R-:W-:Y:S01]  /*7900*/  ISETP.GT.AND P2, PT, R0.reuse, 0x8, P1 ;  /* 0x000000080000780c */ /* 0x040fe20000f44270 */
[----:B------:R-:W-:Y:S01]  /*7910*/  @P4 STG.E.U16 desc[UR36][R6.64+0x2], R27 ;  /* 0x0000021b06004986 */ /* 0x000fe2000c101524 */
[----:B------:R-:W-:Y:S01]  /*7920*/  ISETP.GT.AND P1, PT, R3, 0x10, PT ;  /* 0x000000100300780c */ /* 0x000fe20003f24270 */
[-C--:B------:R-:W-:Y:S01]  /*7930*/  FMUL R39, R39, R155.reuse ;  /* 0x0000009b27277220 */ /* 0x080fe20000400000 */
[----:B------:R-:W-:Y:S01]  /*7940*/  F2FP.BF16.F32.PACK_AB R30, RZ, R30 ;  /* 0x0000001eff1e723e */ /* 0x000fe200000010ff */
[----:B------:R-:W-:Y:S01]  /*7950*/  @P5 STG.E.U16 desc[UR36][R4.64+0x10], R28 ;  /* 0x0000101c04005986 */ /* 0x000fe2000c101524 */
[----:B------:R-:W-:Y:S01]  /*7960*/  ISETP.GT.AND P4, PT, R0, RZ, P1 ;  /* 0x000000ff0000720c */ /* 0x000fe20000f84270 */
[----:B------:R-:W-:Y:S01]  /*7970*/  FMUL R40, R40, R155 ;  /* 0x0000009b28287220 */ /* 0x000fe20000400000 */
[----:B------:R-:W-:Y:S01]  /*7980*/  F2FP.BF16.F32.PACK_AB R31, RZ, R31 ;  /* 0x0000001fff1f723e */ /* 0x000fe200000010ff */
[----:B------:R-:W-:Y:S01]  /*7990*/  @P3 STG.E.U16 desc[UR36][R4.64+0x12], R29 ;  /* 0x0000121d04003986 */ /* 0x000fe2000c101524 */
[----:B------:R-:W-:Y:S01]  /*79a0*/  ISETP.GT.AND P3, PT, R0, 0x8, P0 ;  /* 0x000000080000780c */ /* 0x000fe20000764270 */
[-C--:B------:R-:W-:Y:S01]  /*79b0*/  FMUL R41, R41, R155.reuse ;  /* 0x0000009b29297220 */ /* 0x080fe20000400000 */
[----:B------:R-:W-:Y:S01]  /*79c0*/  ISETP.GT.AND P0, PT, R3, 0x11, PT ;  /* 0x000000110300780c */ /* 0x000fe20003f04270 */
[----:B------:R-:W-:Y:S01]  /*79d0*/  @P2 STG.E.U16 desc[UR36][R6.64+0x10], R30 ;  /* 0x0000101e06002986 */ /* 0x000fe2000c101524 */
[----:B------:R-:W-:Y:S01]  /*79e0*/  F2FP.BF16.F32.PACK_AB R32, RZ, R32 ;  /* 0x00000020ff20723e */ /* 0x000fe200000010ff */
[-C--:B------:R-:W-:Y:S01]  /*79f0*/  FMUL R42, R42, R155.reuse ;  /* 0x0000009b2a2a7220 */ /* 0x080fe20000400000 */
[C---:B------:R-:W-:Y:S01]  /*7a00*/  ISETP.GT.AND P5, PT, R0.reuse, RZ, P0 ;  /* 0x000000ff0000720c */ /* 0x040fe200007a4270 */
[-C--:B------:R-:W-:Y:S01]  /*7a10*/  FMUL R43, R43, R155.reuse ;  /* 0x0000009b2b2b7220 */ /* 0x080fe20000400000 */
[----:B------:R-:W-:Y:S01]  /*7a20*/  ISETP.GT.AND P2, PT, R0, 0x8, P1 ;  /* 0x000000080000780c */ /* 0x000fe20000f44270 */
[-C--:B------:R-:W-:Y:S01]  /*7a30*/  FMUL R44, R44, R155.reuse ;  /* 0x0000009b2c2c7220 */ /* 0x080fe20000400000 */
[----:B------:R-:W-:Y:S01]  /*7a40*/  ISETP.GT.AND P1, PT, R3, 0x18, PT ;  /* 0x000000180300780c */ /* 0x000fe20003f24270 */
[----:B------:R-:W-:Y:S01]  /*7a50*/  FMUL R45, R45, R155 ;  /* 0x0000009b2d2d7220 */ /* 0x000fe20000400000 */
[----:B------:R-:W-:Y:S01]  /*7a60*/  F2FP.BF16.F32.PACK_AB R33, RZ, R33 ;  /* 0x00000021ff21723e */ /* 0x000fe200000010ff */
[----:B------:R-:W-:Y:S01]  /*7a70*/  @P3 STG.E.U16 desc[UR36][R6.64+0x12], R31 ;  /* 0x0000121f06003986 */ /* 0x000fe2000c101524 */
[----:B------:R-:W-:Y:S01]  /*7a80*/  ISETP.GT.AND P3, PT, R0, 0x8, P0 ;  /* 0x000000080000780c */ /* 0x000fe20000764270 */
[-C--:B------:R-:W-:Y:S01]  /*7a90*/  FMUL R46, R46, R155.reuse ;  /* 0x0000009b2e2e7220 */ /* 0x080fe20000400000 */
[----:B------:R-:W-:Y:S01]  /*7aa0*/  ISETP.GT.AND P0, PT, R3, 0x19, PT ;  /* 0x000000190300780c */ /* 0x000fe20003f04270 */
[----:B------:R-:W-:Y:S01]  /*7ab0*/  @P4 STG.E.U16 desc[UR36][R4.64+0x20], R32 ;  /* 0x0000202004004986 */ /* 0x000fe2000c101524 */
[C---:B------:R-:W-:Y:S01]  /*7ac0*/  ISETP.GT.AND P4, PT, R0.reuse, RZ, P1 ;  /* 0x000000ff0000720c */ /* 0x040fe20000f84270 */
[-C--:B------:R-:W-:Y:S01]  /*7ad0*/  FMUL R47, R47, R155.reuse ;  /* 0x0000009b2f2f7220 */ /* 0x080fe20000400000 */
[----:B------:R-:W-:Y:S01]  /*7ae0*/  F2FP.BF16.F32.PACK_AB R34, RZ, R34 ;  /* 0x00000022ff22723e */ /* 0x000fe200000010ff */
[----:B------:R-:W-:Y:S01]  /*7af0*/  @P5 STG.E.U16 desc[UR36][R4.64+0x22], R33 ;  /* 0x0000222104005986 */ /* 0x000fe2000c101524 */
[----:B------:R-:W-:Y:S01]  /*7b00*/  ISETP.GT.AND P5, PT, R0, RZ, P0 ;  /* 0x000000ff0000720c */ /* 0x000fe200007a4270 */
[----:B------:R-:W-:Y:S01]  /*7b10*/  FMUL R48, R48, R155 ;  /* 0x0000009b30307220 */ /* 0x000fe20000400000 */
[----:B------:R-:W-:Y:S01]  /*7b20*/  F2FP.BF16.F32.PACK_AB R35, RZ, R35 ;  /* 0x00000023ff23723e */ /* 0x000fe200000010ff */
[----:B------:R-:W-:Y:S01]  /*7b30*/  @P2 STG.E.U16 desc[UR36][R6.64+0x20], R34 ;  /* 0x0000202206002986 */ /* 0x000fe2000c101524 */
[----:B------:R-:W-:Y:S01]  /*7b40*/  F2FP.BF16.F32.PACK_AB R36, RZ, R36 ;  /* 0x00000024ff24723e */ /* 0x000fe200000010ff */
[-C--:B------:R-:W-:Y:S01]  /*7b50*/  FMUL R49, R49, R155.reuse ;  /* 0x0000009b31317220 */ /* 0x080fe20000400000 */
[----:B------:R-:W-:Y:S01]  /*7b60*/  ISETP.GT.AND P2, PT, R0, 0x8, P1 ;  /* 0x000000080000780c */ /* 0x000fe20000f44270 */
[----:B------:R-:W-:Y:S01]  /*7b70*/  @P3 STG.E.U16 desc[UR36][R6.64+0x22], R35 ;  /* 0x0000222306003986 */ /* 0x000fe2000c101524 */
[----:B------:R-:W-:Y:S01]  /*7b80*/  ISETP.GT.AND P1, PT, R3, 0x20, PT ;  /* 0x000000200300780c */ /* 0x000fe20003f24270 */
[----:B------:R-:W-:Y:S01]  /*7b90*/  FMUL R50, R50, R155 ;  /* 0x0000009b32327220 */ /* 0x000fe20000400000 */
[----:B------:R-:W-:Y:S01]  /*7ba0*/  F2FP.BF16.F32.PACK_AB R37, RZ, R37 ;  /* 0x00000025ff25723e */ /* 0x000fe200000010ff */
[----:B------:R-:W-:Y:S01]  /*7bb0*/  @P4 STG.E.U16 desc[UR36][R4.64+0x30], R36 ;  /* 0x0000302404004986 */ /* 0x000fe2000c101524 */
[C---:B------:R-:W-:Y:S01]  /*7bc0*/  ISETP.GT.AND P3, PT, R0.reuse, 0x8, P0 ;  /* 0x000000080000780c */ /* 0x040fe20000764270 */
[-C--:B------:R-:W-:Y:S01]  /*7bd0*/  FMUL R51, R51, R155.reuse ;  /* 0x0000009b33337220 */ /* 0x080fe20000400000 */
[----:B------:R-:W-:Y:S01]  /*7be0*/  ISETP.GT.AND P0, PT, R3, 0x21, PT ;  /* 0x000000210300780c */ /* 0x000fe20003f04270 */
[----:B------:R-:W-:Y:S01]  /*7bf0*/  @P5 STG.E.U16 desc[UR36][R4.64+0x32], R37 ;  /* 0x0000322504005986 */ /* 0x000fe2000c101524 */
[----:B------:R-:W-:Y:S01]  /*7c00*/  ISETP.GT.AND P4, PT, R0, RZ, P1 ;  /* 0x000000ff0000720c */ /* 0x000fe20000f84270 */
[-C--:B------:R-:W-:Y:S01]  /*7c10*/  FMUL R52, R52, R155.reuse ;  /* 0x0000009b34347220 */ /* 0x080fe20000400000 */
[----:B------:R-:W-:Y:S01]  /*7c20*/  F2FP.BF16.F32.PACK_AB R38, RZ, R38 ;  /* 0x00000026ff26723e */ /* 0x000fe200000010ff */
[-C--:B------:R-:W-:Y:S01]  /*7c30*/  FMUL R53, R53, R155.reuse ;  /* 0x0000009b35357220 */ /* 0x080fe20000400000 */
        /* <DEDUP_REMOVED lines=325> */
[----:B------:R-:W-:Y:S01]  /*9090*/  FMUL R151, R151, R155 ;  /* 0x0000009b97977220 */ /* 0x000fe20000400000 */
[----:B------:R-:W-:Y:S01]  /*90a0*/  ISETP.GT.AND P2, PT, R0, 0x8, P1 ;  /* 0x000000080000780c */ /* 0x000fe20000f44270 */
[----:B------:R-:W-:Y:S01]  /*90b0*/  @P3 STG.E.U16 desc[UR36][R6.64+0x132], R103 ;  /* 0x0001326706003986 */ /* 0x000fe2000c101524 */
[----:B------:R-:W-:-:S02]  /*90c0*/  ISETP.GT.AND P1, PT, R3, 0xa8, PT ;  /* 0x000000a80300780c */ /* 0x000fc40003f24270 */
[----:B------:R-:W-:Y:S01]  /*90d0*/  F2FP.BF16.F32.PACK_AB R105, RZ, R105 ;  /* 0x00000069ff69723e */ /* 0x000fe200000010ff */
[----:B------:R-:W-:Y:S01]  /*90e0*/  @P4 STG.E.U16 desc[UR36][R4.64+0x140], R104 ;  /* 0x0001406804004986 */ /* 0x000fe2000c101524 */
[C---:B------:R-:W-:Y:S02]  /*90f0*/  ISETP.GT.AND P3, PT, R0.reuse, 0x8, P0 ;  /* 0x000000080000780c */ /* 0x040fe40000764270 */
[----:B------:R-:W-:Y:S01]  /*9100*/  ISETP.GT.AND P0, PT, R3, 0xa9, PT ;  /* 0x000000a90300780c */ /* 0x000fe20003f04270 */
[----:B------:R-:W-:Y:S01]  /*9110*/  @P5 STG.E.U16 desc[UR36][R4.64+0x142], R105 ;  /* 0x0001426904005986 */ /* 0x000fe2000c101524 */
[C---:B------:R-:W-:Y:S02]  /*9120*/  ISETP.GT.AND P4, PT, R0.reuse, RZ, P1 ;  /* 0x000000ff0000720c */ /* 0x040fe40000f84270 */
[----:B------:R-:W-:Y:S02]  /*9130*/  F2FP.BF16.F32.PACK_AB R106, RZ, R106 ;  /* 0x0000006aff6a723e */ /* 0x000fe400000010ff */
[----:B------:R-:W-:-:S02]  /*9140*/  ISETP.GT.AND P5, PT, R0, RZ, P0 ;  /* 0x000000ff0000720c */ /* 0x000fc400007a4270 */
[----:B------:R-:W-:Y:S01]  /*9150*/  F2FP.BF16.F32.PACK_AB R107, RZ, R107 ;  /* 0x0000006bff6b723e */ /* 0x000fe200000010ff */
[----:B------:R-:W-:Y:S01]  /*9160*/  @P2 STG.E.U16 desc[UR36][R6.64+0x140], R106 ;  /* 0x0001406a06002986 */ /* 0x000fe2000c101524 */
[----:B------:R-:W-:Y:S02]  /*9170*/  F2FP.BF16.F32.PACK_AB R108, RZ, R108 ;  /* 0x0000006cff6c723e */ /* 0x000fe400000010ff */
[C---:B------:R-:W-:Y:S01]  /*9180*/  ISETP.GT.AND P2, PT, R0.reuse, 0x8, P1 ;  /* 0x000000080000780c */ /* 0x040fe20000f44270 */
[----:B------:R-:W-:Y:S01]  /*9190*/  @P3 STG.E.U16 desc[UR36][R6.64+0x142], R107 ;  /* 0x0001426b06003986 */ /* 0x000fe2000c101524 */
[----:B------:R-:W-:Y:S02]  /*91a0*/  ISETP.GT.AND P1, PT, R3, 0xb0, PT ;  /* 0x000000b00300780c */ /* 0x000fe40003f24270 */
[----:B------:R-:W-:Y:S01]  /*91b0*/  F2FP.BF16.F32.PACK_AB R109, RZ, R109 ;  /* 0x0000006dff6d723e */ /* 0x000fe200000010ff */
[----:B------:R-:W-:Y:S01]  /*91c0*/  @P4 STG.E.U16 desc[UR36][R4.64+0x150], R108 ;  /* 0x0001506c04004986 */ /* 0x000fe2000c101524 */
[----:B------:R-:W-:-:S02]  /*91d0*/  ISETP.GT.AND P3, PT, R0, 0x8, P0 ;  /* 0x000000080000780c */ /* 0x000fc40000764270 */
[----:B------:R-:W-:Y:S01]  /*91e0*/  ISETP.GT.AND P0, PT, R3, 0xb1, PT ;  /* 0x000000b10300780c */ /* 0x000fe20003f04270 */
[----:B------:R-:W-:Y:S01]  /*91f0*/  @P5 STG.E.U16 desc[UR36][R4.64+0x152], R109 ;  /* 0x0001526d04005986 */ /* 0x000fe2000c101524 */
[C---:B------:R-:W-:Y:S02]  /*9200*/  ISETP.GT.AND P4, PT, R0.reuse, RZ, P1 ;  /* 0x000000ff0000720c */ /* 0x040fe40000f84270 */
[----:B------:R-:W-:Y:S02]  /*9210*/  F2FP.BF16.F32.PACK_AB R110, RZ, R110 ;  /* 0x0000006eff6e723e */ /* 0x000fe400000010ff */
[----:B------:R-:W-:Y:S02]  /*9220*/  ISETP.GT.AND P5, PT, R0, RZ, P0 ;  /* 0x000000ff0000720c */ /* 0x000fe400007a4270 */
[----:B------:R-:W-:Y:S01]  /*9230*/  F2FP.BF16.F32.PACK_AB R111, RZ, R111 ;  /* 0x0000006fff6f723e */ /* 0x000fe200000010ff */
[----:B------:R-:W-:Y:S01]  /*9240*/  @P2 STG.E.U16 desc[UR36][R6.64+0x150], R110 ;  /* 0x0001506e06002986 */ /* 0x000fe2000c101524 */
[----:B------:R-:W-:-:S02]  /*9250*/  F2FP.BF16.F32.PACK_AB R112, RZ, R112 ;  /* 0x00000070ff70723e */ /* 0x000fc400000010ff */
[C---:B------:R-:W-:Y:S01]  /*9260*/  ISETP.GT.AND P2, PT, R0.reuse, 0x8, P1 ;  /* 0x000000080000780c */ /* 0x040fe20000f44270 */
[----:B------:R-:W-:Y:S01]  /*9270*/  @P3 STG.E.U16 desc[UR36][R6.64+0x152], R111 ;  /* 0x0001526f06003986 */ /* 0x000fe2000c101524 */
[C---:B------:R-:W-:Y:S02]  /*9280*/  ISETP.GT.AND P1, PT, R3.reuse, 0xb8, PT ;  /* 0x000000b80300780c */ /* 0x040fe40003f24270 */
[----:B------:R-:W-:Y:S01]  /*9290*/  F2FP.BF16.F32.PACK_AB R113, RZ, R113 ;  /* 0x00000071ff71723e */ /* 0x000fe200000010ff */
[----:B------:R-:W-:Y:S01]  /*92a0*/  @P4 STG.E.U16 desc[UR36][R4.64+0x160], R112 ;  /* 0x0001607004004986 */ /* 0x000fe2000c101524 */
[C---:B------:R-:W-:Y:S02]  /*92b0*/  ISETP.GT.AND P3, PT, R0.reuse, 0x8, P0 ;  /* 0x000000080000780c */ /* 0x040fe40000764270 */
[----:B------:R-:W-:Y:S01]  /*92c0*/  ISETP.GT.AND P0, PT, R3, 0xb9, PT ;  /* 0x000000b90300780c */ /* 0x000fe20003f04270 */
[----:B------:R-:W-:Y:S01]  /*92d0*/  @P5 STG.E.U16 desc[UR36][R4.64+0x162], R113 ;  /* 0x0001627104005986 */ /* 0x000fe2000c101524 */
[----:B------:R-:W-:-:S02]  /*92e0*/  ISETP.GT.AND P4, PT, R0, RZ, P1 ;  /* 0x000000ff0000720c */ /* 0x000fc40000f84270 */
[----:B------:R-:W-:Y:S02]  /*92f0*/  F2FP.BF16.F32.PACK_AB R114, RZ, R114 ;  /* 0x00000072ff72723e */ /* 0x000fe400000010ff */
[C---:B------:R-:W-:Y:S02]  /*9300*/  ISETP.GT.AND P5, PT, R0.reuse, RZ, P0 ;  /* 0x000000ff0000720c */ /* 0x040fe400007a4270 */
[----:B------:R-:W-:Y:S01]  /*9310*/  F2FP.BF16.F32.PACK_AB R115, RZ, R115 ;  /* 0x00000073ff73723e */ /* 0x000fe200000010ff */
[----:B------:R-:W-:Y:S01]  /*9320*/  @P2 STG.E.U16 desc[UR36][R6.64+0x160], R114 ;  /* 0x0001607206002986 */ /* 0x000fe2000c101524 */
[----:B------:R-:W-:Y:S02]  /*9330*/  F2FP.BF16.F32.PACK_AB R116, RZ, R116 ;  /* 0x00000074ff74723e */ /* 0x000fe400000010ff */
        /* <DEDUP_REMOVED lines=65> */
[----:B------:R-:W-:Y:S02]  /*9750*/  ISETP.GT.AND P5, PT, R0, RZ, P0 ;  /* 0x000000ff0000720c */ /* 0x000fe400007a4270 */
[----:B------:R-:W-:Y:S02]  /*9760*/  F2FP.BF16.F32.PACK_AB R134, RZ, R134 ;  /* 0x00000086ff86723e */ /* 0x000fe400000010ff */
[----:B------:R-:W-:Y:S02]  /*9770*/  F2FP.BF16.F32.PACK_AB R135, RZ, R135 ;  /* 0x00000087ff87723e */ /* 0x000fe400000010ff */
[----:B------:R-:W-:Y:S01]  /*9780*/  F2FP.BF16.F32.PACK_AB R136, RZ, R136 ;  /* 0x00000088ff88723e */ /* 0x000fe200000010ff */
[----:B------:R-:W-:Y:S01]  /*9790*/  @P2 STG.E.U16 desc[UR36][R6.64+0x1b0], R134 ;  /* 0x0001b08606002986 */ /* 0x000fe2000c101524 */
[----:B------:R-:W-:-:S02]  /*97a0*/  F2FP.BF16.F32.PACK_AB R137, RZ, R137 ;  /* 0x00000089ff89723e */ /* 0x000fc400000010ff */
[C---:B------:R-:W-:Y:S01]  /*97b0*/  ISETP.GT.AND P1, PT, R0.reuse, 0x8, P1 ;  /* 0x000000080000780c */ /* 0x040fe20000f24270 */
[----:B------:R-:W-:Y:S01]  /*97c0*/  @P3 STG.E.U16 desc[UR36][R6.64+0x1b2], R135 ;  /* 0x0001b28706003986 */ /* 0x000fe2000c101524 */
[C---:B------:R-:W-:Y:S02]  /*97d0*/  ISETP.GT.AND P2, PT, R0.reuse, 0x8, P0 ;  /* 0x000000080000780c */ /* 0x040fe40000744270 */
[C---:B------:R-:W-:Y:S01]  /*97e0*/  ISETP.GT.AND P0, PT, R3.reuse, 0xe9, PT ;  /* 0x000000e90300780c */ /* 0x040fe20003f04270 */
[----:B------:R-:W-:Y:S01]  /*97f0*/  @P4 STG.E.U16 desc[UR36][R4.64+0x1c0], R136 ;  /* 0x0001c08804004986 */ /* 0x000fe2000c101524 */
[----:B------:R-:W-:Y:S02]  /*9800*/  ISETP.GT.AND P4, PT, R3, 0xe8, PT ;  /* 0x000000e80300780c */ /* 0x000fe40003f84270 */
[----:B------:R-:W-:Y:S01]  /*9810*/  F2FP.BF16.F32.PACK_AB R138, RZ, R138 ;  /* 0x0000008aff8a723e */ /* 0x000fe200000010ff */
[----:B------:R-:W-:Y:S01]  /*9820*/  @P5 STG.E.U16 desc[UR36][R4.64+0x1c2], R137 ;  /* 0x0001c28904005986 */ /* 0x000fe2000c101524 */
[----:B------:R-:W-:-:S02]  /*9830*/  ISETP.GT.AND P5, PT, R0, RZ, P4 ;  /* 0x000000ff0000720c */ /* 0x000fc400027a4270 */
[----:B------:R-:W-:Y:S01]  /*9840*/  F2FP.BF16.F32.PACK_AB R139, RZ, R139 ;  /* 0x0000008bff8b723e */ /* 0x000fe200000010ff */
[----:B------:R-:W-:Y:S01]  /*9850*/  @P1 STG.E.U16 desc[UR36][R6.64+0x1c0], R138 ;  /* 0x0001c08a06001986 */ /* 0x000fe2000c101524 */
[----:B------:R-:W-:Y:S02]  /*9860*/  F2FP.BF16.F32.PACK_AB R140, RZ, R140 ;  /* 0x0000008cff8c723e */ /* 0x000fe400000010ff */
[C---:B------:R-:W-:Y:S01]  /*9870*/  ISETP.GT.AND P3, PT, R0.reuse, RZ, P0 ;  /* 0x000000ff0000720c */ /* 0x040fe20000764270 */
[----:B------:R-:W-:Y:S01]  /*9880*/  @P2 STG.E.U16 desc[UR36][R6.64+0x1c2], R139 ;  /* 0x0001c28b06002986 */ /* 0x000fe2000c101524 */
[C---:B------:R-:W-:Y:S02]  /*9890*/  ISETP.GT.AND P4, PT, R0.reuse, 0x8, P4 ;  /* 0x000000080000780c */ /* 0x040fe40002784270 */
[----:B------:R-:W-:Y:S02]  /*98a0*/  F2FP.BF16.F32.PACK_AB R141, RZ, R141 ;  /* 0x0000008dff8d723e */ /* 0x000fe400000010ff */
[----:B------:R-:W-:Y:S01]  /*98b0*/  F2FP.BF16.F32.PACK_AB R142, RZ, R142 ;  /* 0x0000008eff8e723e */ /* 0x000fe200000010ff */
[----:B------:R-:W-:Y:S01]  /*98c0*/  @P5 STG.E.U16 desc[UR36][R4.64+0x1d0], R140 ;  /* 0x0001d08c04005986 */ /* 0x000fe2000c101524 */
[----:B------:R-:W-:-:S02]  /*98d0*/  ISETP.GT.AND P5, PT, R0, 0x8, P0 ;  /* 0x000000080000780c */ /* 0x000fc400007a4270 */
[----:B------:R-:W-:Y:S02]  /*98e0*/  F2FP.BF16.F32.PACK_AB R143, RZ, R143 ;  /* 0x0000008fff8f723e */ /* 0x000fe400000010ff */
[C---:B------:R-:W-:Y:S01]  /*98f0*/  ISETP.GT.AND P0, PT, R3.reuse, 0xf1, PT ;  /* 0x000000f10300780c */ /* 0x040fe20003f04270 */
[----:B------:R-:W-:Y:S01]  /*9900*/  @P3 STG.E.U16 desc[UR36][R4.64+0x1d2], R141 ;  /* 0x0001d28d04003986 */ /* 0x000fe2000c101524 */
[----:B------:R-:W-:Y:S02]  /*9910*/  ISETP.GT.AND P3, PT, R3, 0xf0, PT ;  /* 0x000000f00300780c */ /* 0x000fe40003f64270 */
[----:B------:R-:W-:Y:S01]  /*9920*/  F2FP.BF16.F32.PACK_AB R144, RZ, R144 ;  /* 0x00000090ff90723e */ /* 0x000fe200000010ff */
[----:B------:R-:W-:Y:S01]  /*9930*/  @P4 STG.E.U16 desc[UR36][R6.64+0x1d0], R142 ;  /* 0x0001d08e06004986 */ /* 0x000fe2000c101524 */
[C---:B------:R-:W-:Y:S02]  /*9940*/  ISETP.GT.AND P4, PT, R0.reuse, RZ, P3 ;  /* 0x000000ff0000720c */ /* 0x040fe40001f84270 */
[----:B------:R-:W-:Y:S01]  /*9950*/  F2FP.BF16.F32.PACK_AB R145, RZ, R145 ;  /* 0x00000091ff91723e */ /* 0x000fe200000010ff */
[----:B------:R-:W-:Y:S01]  /*9960*/  @P5 STG.E.U16 desc[UR36][R6.64+0x1d2], R143 ;  /* 0x0001d28f06005986 */ /* 0x000fe2000c101524 */
[----:B------:R-:W-:-:S02]  /*9970*/  ISETP.GT.AND P5, PT, R0, RZ, P0 ;  /* 0x000000ff0000720c */ /* 0x000fc400007a4270 */
[C---:B------:R-:W-:Y:S02]  /*9980*/  ISETP.GT.AND P2, PT, R3.reuse, 0xf8, PT ;  /* 0x000000f80300780c */ /* 0x040fe40003f44270 */
[----:B------:R-:W-:Y:S02]  /*9990*/  ISETP.GT.AND P1, PT, R3, 0xf9, PT ;  /* 0x000000f90300780c */ /* 0x000fe40003f24270 */
[C---:B------:R-:W-:Y:S02]  /*99a0*/  ISETP.GT.AND P3, PT, R0.reuse, 0x8, P3 ;  /* 0x000000080000780c */ /* 0x040fe40001f64270 */
[C---:B------:R-:W-:Y:S01]  /*99b0*/  ISETP.GT.AND P0, PT, R0.reuse, 0x8, P0 ;  /* 0x000000080000780c */ /* 0x040fe20000704270 */
[----:B------:R-:W-:Y:S01]  /*99c0*/  @P4 STG.E.U16 desc[UR36][R4.64+0x1e0], R144 ;  /* 0x0001e09004004986 */ /* 0x000fe2000c101524 */
[C---:B------:R-:W-:Y:S02]  /*99d0*/  ISETP.GT.AND P4, PT, R0.reuse, RZ, P1 ;  /* 0x000000ff0000720c */ /* 0x040fe40000f84270 */
[----:B------:R-:W-:Y:S01]  /*99e0*/  F2FP.BF16.F32.PACK_AB R146, RZ, R146 ;  /* 0x00000092ff92723e */ /* 0x000fe200000010ff */
[----:B------:R-:W-:Y:S01]  /*99f0*/  @P5 STG.E.U16 desc[UR36][R4.64+0x1e2], R145 ;  /* 0x0001e29104005986 */ /* 0x000fe2000c101524 */
[----:B------:R-:W-:-:S02]  /*9a00*/  ISETP.GT.AND P5, PT, R0, RZ, P2 ;  /* 0x000000ff0000720c */ /* 0x000fc400017a4270 */
[C---:B------:R-:W-:Y:S02]  /*9a10*/  ISETP.GT.AND P2, PT, R0.reuse, 0x8, P2 ;  /* 0x000000080000780c */ /* 0x040fe40001744270 */
[----:B------:R-:W-:Y:S01]  /*9a20*/  F2FP.BF16.F32.PACK_AB R147, RZ, R147 ;  /* 0x00000093ff93723e */ /* 0x000fe200000010ff */
[----:B------:R-:W-:Y:S01]  /*9a30*/  @P3 STG.E.U16 desc[UR36][R6.64+0x1e0], R146 ;  /* 0x0001e09206003986 */ /* 0x000fe2000c101524 */
[----:B------:R-:W-:Y:S02]  /*9a40*/  ISETP.GT.AND P1, PT, R0, 0x8, P1 ;  /* 0x000000080000780c */ /* 0x000fe40000f24270 */
[----:B------:R-:W-:Y:S01]  /*9a50*/  F2FP.BF16.F32.PACK_AB R148, RZ, R148 ;  /* 0x00000094ff94723e */ /* 0x000fe200000010ff */
[----:B------:R-:W-:Y:S01]  /*9a60*/  @P0 STG.E.U16 desc[UR36][R6.64+0x1e2], R147 ;  /* 0x0001e29306000986 */ /* 0x000fe2000c101524 */
[----:B------:R-:W-:Y:S02]  /*9a70*/  F2FP.BF16.F32.PACK_AB R149, RZ, R149 ;  /* 0x00000095ff95723e */ /* 0x000fe400000010ff */
[----:B------:R-:W-:Y:S01]  /*9a80*/  F2FP.BF16.F32.PACK_AB R150, RZ, R150 ;  /* 0x00000096ff96723e */ /* 0x000fe200000010ff */
[----:B------:R-:W-:Y:S01]  /*9a90*/  @P5 STG.E.U16 desc[UR36][R4.64+0x1f0], R148 ;  /* 0x0001f09404005986 */ /* 0x000fe2000c101524 */
[----:B------:R-:W-:-:S03]  /*9aa0*/  F2FP.BF16.F32.PACK_AB R151, RZ, R151 ;  /* 0x00000097ff97723e */ /* 0x000fc600000010ff */
[----:B------:R0:W-:Y:S02]  /*9ab0*/  @P4 STG.E.U16 desc[UR36][R4.64+0x1f2], R149 ;  /* 0x0001f29504004986 */ /* 0x0001e4000c101524 */
[----:B0-----:R-:W-:Y:S02]  /*9ac0*/  @P2 IMAD.MOV.U32 R4, RZ, RZ, R6 ;  /* 0x000000ffff042224 */ /* 0x001fe400078e0006 */
[----:B------:R-:W-:-:S05]  /*9ad0*/  @P2 IMAD.MOV.U32 R5, RZ, RZ, R7 ;  /* 0x000000ffff052224 */ /* 0x000fca00078e0007 */
[----:B------:R0:W-:Y:S04]  /*9ae0*/  @P2 STG.E.U16 desc[UR36][R4.64+0x1f0], R150 ;  /* 0x0001f09604002986 */ /* 0x0001e8000c101524 */
[----:B------:R0:W-:Y:S02]  /*9af0*/  @P1 STG.E.U16 desc[UR36][R6.64+0x1f2], R151 ;  /* 0x0001f29706001986 */ /* 0x0001e4000c101524 */
.L_x_289:
[----:B------:R-:W-:Y:S05]  /*9b00*/  BSYNC B0 ;  /* 0x0000000000007941 */ /* 0x000fea0003800000 */
.L_x_35:
[----:B------:R-:W-:Y:S01]  /*9b10*/  ULDC UR4, c[0x0][0xc] ;  /* 0x0000030000047ab9 */ /* 0x000fe20000000800 */
[----:B------:R-:W-:Y:S01]  /*9b20*/  ULDC UR5, c[0x0][0x10] ;  /* 0x0000040000057ab9 */ /* 0x000fe20000000800 */
[----:B0-----:R-:W0:Y:S01]  /*9b30*/  LDC R3, c[0x0][0x14] ;  /* 0x00000500ff037b82 */ /* 0x001e220000000800 */
[----:B------:R-:W-:Y:S01]  /*9b40*/  UIMAD.WIDE.U32 UR4, UR4, UR5, URZ ;  /* 0x00000005040472a5 */ /* 0x000fe2000f8e003f */
[----:B------:R-:W-:Y:S01]  /*9b50*/  PRMT R0, RZ, 0x7610, R0 ;  /* 0x00007610ff007816 */ /* 0x000fe20000000000 */
[----:B------:R-:W-:Y:S02]  /*9b60*/  IMAD.MOV.U32 R153, RZ, RZ, -0x1 ;  /* 0xffffffffff997424 */ /* 0x000fe400078e00ff */
[----:B------:R-:W-:Y:S02]  /*9b70*/  IMAD.MOV.U32 R23, RZ, RZ, -0x1 ;  /* 0xffffffffff177424 */ /* 0x000fe400078e00ff */
[----:B0-----:R-:W-:-:S04]  /*9b80*/  IMAD.WIDE.U32 R16, R3, UR4, R16 ;  /* 0x0000000403107c25 */ /* 0x001fc8000f8e0010 */
[----:B------:R-:W-:Y:S01]  /*9b90*/  IMAD R3, R3, UR5, RZ ;  /* 0x0000000503037c24 */ /* 0x000fe2000f8e02ff */
[----:B------:R-:W-:Y:S02]  /*9ba0*/  ULDC.64 UR4, c[0x0][0x650] ;  /* 0x0001940000047ab9 */ /* 0x000fe40000000a00 */
[----:B------:R-:W-:Y:S01]  /*9bb0*/  ISETP.GE.U32.AND P0, PT, R16, UR4, PT ;  /* 0x0000000410007c0c */ /* 0x000fe2000bf06070 */
[----:B------:R-:W-:-:S05]  /*9bc0*/  IMAD.IADD R17, R17, 0x1, R3 ;  /* 0x0000000111117824 */ /* 0x000fca00078e0203 */
[----:B------:R-:W-:-:S13]  /*9bd0*/  ISETP.GE.U32.AND.EX P0, PT, R17, UR5, PT, P0 ;  /* 0x0000000511007c0c */ /* 0x000fda000bf06100 */
[----:B------:R-:W-:Y:S05]  /*9be0*/  @P0 BRA `(.L_x_290) ;  /* 0x0000000400640947 */ /* 0x000fea0003800000 */
[----:B------:R-:W0:Y:S01]  /*9bf0*/  S2R R12, SR_CTAID.X ;  /* 0x00000000000c7919 */ /* 0x000e220000002500 */
[----:B------:R-:W0:Y:S01]  /*9c00*/  LDC.64 R10, c[0x0][0x628] ;  /* 0x00018a00ff0a7b82 */ /* 0x000e220000000a00 */
[----:B------:R-:W-:Y:S01]  /*9c10*/  ULDC UR4, c[0x0][0x150] ;  /* 0x0000540000047ab9 */ /* 0x000fe20000000800 */
[----:B-1234-:R-:W-:Y:S01]  /*9c20*/  IMAD.MOV.U32 R8, RZ, RZ, R16 ;  /* 0x000000ffff087224 */ /* 0x01efe200078e0010 */
[----:B-----5:R-:W1:Y:S01]  /*9c30*/  S2R R24, SR_CTAID.Y ;  /* 0x0000000000187919 */ /* 0x020e620000002600 */
[----:B------:R-:W-:-:S04]  /*9c40*/  IMAD.MOV.U32 R9, RZ, RZ, R17 ;  /* 0x000000ffff097224 */ /* 0x000fc800078e0011 */
[----:B------:R-:W2:Y:S08]  /*9c50*/  LDC R21, c[0x0][0x144] ;  /* 0x00005100ff157b82 */ /* 0x000eb00000000800 */
[----:B------:R-:W3:Y:S08]  /*9c60*/  LDC R0, c[0x0][0x630] ;  /* 0x00018c00ff007b82 */ /* 0x000ef00000000800 */
[----:B------:R-:W4:Y:S01]  /*9c70*/  LDC.64 R14, c[0x0][0x620] ;  /* 0x00018800ff0e7b82 */ /* 0x000f220000000a00 */
[----:B0-----:R-:W-:-:S04]  /*9c80*/  ISETP.NE.U32.AND P0, PT, R10, RZ, PT ;  /* 0x000000ff0a00720c */ /* 0x001fc80003f05070 */
[----:B------:R-:W-:Y:S02]  /*9c90*/  ISETP.NE.AND.EX P0, PT, R11, RZ, PT, P0 ;  /* 0x000000ff0b00720c */ /* 0x000fe40003f05300 */
[----:B------:R-:W-:-:S05]  /*9ca0*/  I2FP.F32.U32 R3, R12 ;  /* 0x0000000c00037245 */ /* 0x000fca0000201000 */
[----:B------:R-:W-:-:S04]  /*9cb0*/  FMUL R3, R3, UR4 ;  /* 0x0000000403037c20 */ /* 0x000fc80008400000 */
[----:B------:R0:W0:Y:S02]  /*9cc0*/  F2I.U32.TRUNC.NTZ R20, R3 ;  /* 0x0000000300147305 */ /* 0x000024000020f000 */
[----:B-123--:R-:W-:Y:S05]  /*9cd0*/  @!P0 BRA `(.L_x_291) ;  /* 0x0000000000288947 */ /* 0x00efea0003800000 */
[----:B0-----:R-:W0:Y:S02]  /*9ce0*/  LDC R3, c[0x0][0x634] ;  /* 0x00018d00ff037b82 */ /* 0x001e240000000800 */
        /* <DEDUP_REMOVED lines=9> */
.L_x_291:
[----:B------:R-:W1:Y:S01]  /*9d80*/  LDC.64 R28, c[0x0][0x640] ;  /* 0x00019000ff1c7b82 */ /* 0x000e620000000a00 */
[-CC-:B------:R-:W-:Y:S01]  /*9d90*/  SHF.R.U64 R23, R8, R0.reuse, R9.reuse ;  /* 0x0000000008177219 */ /* 0x180fe20000001209 */
[----:B0-----:R-:W-:Y:S01]  /*9da0*/  IMAD.MOV R20, RZ, RZ, -R20 ;  /* 0x000000ffff147224 */ /* 0x001fe200078e0a14 */
[----:B------:R-:W-:Y:S01]  /*9db0*/  SHF.R.U32.HI R0, RZ, R0, R9 ;  /* 0x00000000ff007219 */ /* 0x000fe20000011609 */
[----:B------:R-:W-:Y:S01]  /*9dc0*/  ULDC UR4, c[0x0][0x154] ;  /* 0x0000550000047ab9 */ /* 0x000fe20000000800 */
[----:B------:R-:W-:Y:S01]  /*9dd0*/  IADD3 R3, P0, RZ, -R23, RZ ;  /* 0x80000017ff037210 */ /* 0x000fe20007f1e0ff */
[----:B------:R-:W-:Y:S02]  /*9de0*/  IMAD R21, R21, R20, R12 ;  /* 0x0000001415157224 */ /* 0x000fe400078e020c */
[----:B------:R-:W0:Y:S01]  /*9df0*/  LDC R6, c[0x0][0x618] ;  /* 0x00018600ff067b82 */ /* 0x000e220000000800 */
[----:B------:R-:W-:Y:S02]  /*9e00*/  IMAD.MOV.U32 R7, RZ, RZ, 0x1 ;  /* 0x00000001ff077424 */ /* 0x000fe400078e00ff */
[----:B------:R-:W-:-:S04]  /*9e10*/  IMAD.X R5, RZ, RZ, ~R0, P0 ;  /* 0x000000ffff057224 */ /* 0x000fc800000e0e00 */
[-C--:B----4-:R-:W-:Y:S01]  /*9e20*/  IMAD R0, R5, R14.reuse, RZ ;  /* 0x0000000e05007224 */ /* 0x090fe200078e02ff */
[----:B------:R-:W2:Y:S01]  /*9e30*/  LDC R8, c[0x0][0x608] ;  /* 0x00018200ff087b82 */ /* 0x000ea20000000800 */
[----:B------:R-:W-:-:S04]  /*9e40*/  IMAD.WIDE.U32 R4, R3, R14, R16 ;  /* 0x0000000e03047225 */ /* 0x000fc800078e0010 */
[----:B------:R-:W-:Y:S01]  /*9e50*/  IMAD R3, R3, R15, R0 ;  /* 0x0000000f03037224 */ /* 0x000fe200078e0200 */
[----:B------:R-:W-:Y:S02]  /*9e60*/  I2FP.F32.U32 R0, R24 ;  /* 0x0000001800007245 */ /* 0x000fe40000201000 */
[----:B------:R-:W3:Y:S01]  /*9e70*/  LDC R26, c[0x0][0x658] ;  /* 0x00019600ff1a7b82 */ /* 0x000ee20000000800 */
[----:B------:R-:W-:Y:S01]  /*9e80*/  IMAD.IADD R3, R5, 0x1, R3 ;  /* 0x0000000105037824 */ /* 0x000fe200078e0203 */
[----:B-1----:R-:W-:Y:S01]  /*9e90*/  ISETP.NE.U32.AND P0, PT, R28, RZ, PT ;  /* 0x000000ff1c00720c */ /* 0x002fe20003f05070 */
[----:B------:R-:W-:Y:S01]  /*9ea0*/  FMUL R0, R0, UR4 ;  /* 0x0000000400007c20 */ /* 0x000fe20008400000 */
[----:B------:R-:W-:Y:S02]  /*9eb0*/  IMAD.MOV.U32 R5, RZ, RZ, -0x1 ;  /* 0xffffffffff057424 */ /* 0x000fe400078e00ff */
[----:B------:R-:W-:Y:S01]  /*9ec0*/  ISETP.NE.AND.EX P0, PT, R29, RZ, PT, P0 ;  /* 0x000000ff1d00720c */ /* 0x000fe20003f05300 */
[----:B------:R1:W4:Y:S01]  /*9ed0*/  F2I.U32.TRUNC.NTZ R13, R0 ;  /* 0x00000000000d7305 */ /* 0x000322000020f000 */
[----:B------:R-:W1:Y:S01]  /*9ee0*/  LDC R15, c[0x0][0x148] ;  /* 0x00005200ff0f7b82 */ /* 0x000e620000000800 */
[----:B0-----:R-:W-:-:S02]  /*9ef0*/  SHF.R.U64 R12, R4, R6, R3 ;  /* 0x00000006040c7219 */ /* 0x001fc40000001203 */
[----:B------:R-:W-:-:S05]  /*9f00*/  SHF.R.U32.HI R3, RZ, R6, R3 ;  /* 0x00000006ff037219 */ /* 0x000fca0000011603 */
[----:B------:R-:W0:Y:S01]  /*9f10*/  LDC R20, c[0x0][0x600] ;  /* 0x00018000ff147b82 */ /* 0x000e220000000800 */
[-CC-:B--2---:R-:W-:Y:S02]  /*9f20*/  SHF.R.U64 R10, R12, R8.reuse, R3.reuse ;  /* 0x000000080c0a7219 */ /* 0x184fe40000001203 */
[----:B------:R-:W-:-:S05]  /*9f30*/  SHF.R.U32.HI R3, RZ, R8, R3 ;  /* 0x00000008ff037219 */ /* 0x000fca0000011603 */
[----:B------:R-:W2:Y:S01]  /*9f40*/  LDC R27, c[0x0][0x648] ;  /* 0x00019200ff1b7b82 */ /* 0x000ea20000000800 */
[-C--:B---3--:R-:W-:Y:S02]  /*9f50*/  SHF.L.U32 R4, R5, R26.reuse, RZ ;  /* 0x0000001a05047219 */ /* 0x088fe400000006ff */
[--C-:B------:R-:W-:Y:S02]  /*9f60*/  SHF.R.U64 R14, R10, R26, R3.reuse ;  /* 0x0000001a0a0e7219 */ /* 0x100fe40000001203 */
[----:B------:R-:W-:Y:S02]  /*9f70*/  LOP3.LUT R25, RZ, R4, RZ, 0x33, !PT ;  /* 0x00000004ff197212 */ /* 0x000fe400078e33ff */
[-C--:B------:R-:W-:Y:S01]  /*9f80*/  SHF.R.U32.HI R5, RZ, R26.reuse, R3 ;  /* 0x0000001aff057219 */ /* 0x080fe20000011603 */
[----:B------:R-:W3:Y:S01]  /*9f90*/  LDC R30, c[0x0][0x638] ;  /* 0x00018e00ff1e7b82 */ /* 0x000ee20000000800 */
[----:B------:R-:W-:Y:S01]  /*9fa0*/  SHF.L.U32 R154, R7, R26, RZ ;  /* 0x0000001a079a7219 */ /* 0x000fe200000006ff */
[----:B------:R-:W-:-:S06]  /*9fb0*/  IMAD.MOV.U32 R4, RZ, RZ, R14 ;  /* 0x000000ffff047224 */ /* 0x000fcc00078e000e */
[----:B------:R-:W0:Y:S01]  /*9fc0*/  LDC R31, c[0x0][0x610] ;  /* 0x00018400ff1f7b82 */ /* 0x000e220000000800 */
[----:B----4-:R-:W-:Y:S05]  /*9fd0*/  @!P0 BRA `(.L_x_292) ;  /* 0x0000000000288947 */ /* 0x010fea0003800000 */
        /* <DEDUP_REMOVED lines=10> */
.L_x_292:
[----:B------:R-:W-:Y:S01]  /*a080*/  ISETP.NE.AND P0, PT, R2, 0x1, PT ;  /* 0x000000010200780c */ /* 0x000fe20003f05270 */
[----:B0-----:R-:W-:Y:S01]  /*a090*/  VIADD R7, R20, 0xffffffff ;  /* 0xffffffff14077836 */ /* 0x001fe20000000000 */
[----:B-12---:R-:W-:Y:S01]  /*a0a0*/  SHF.R.U64 R0, R4, R27, R5 ;  /* 0x0000001b04007219 */ /* 0x006fe20000001205 */
[----:B------:R-:W-:Y:S01]  /*a0b0*/  IMAD.MOV R13, RZ, RZ, -R13 ;  /* 0x000000ffff0d7224 */ /* 0x000fe200078e0a0d */
[----:B------:R-:W-:Y:S01]  /*a0c0*/  LOP3.LUT R5, R10, R25, RZ, 0xc0, !PT ;  /* 0x000000190a057212 */ /* 0x000fe200078ec0ff */
[----:B------:R-:W-:Y:S02]  /*a0d0*/  IMAD.MOV.U32 R4, RZ, RZ, 0x1 ;  /* 0x00000001ff047424 */ /* 0x000fe400078e00ff */
[----:B------:R-:W-:Y:S02]  /*a0e0*/  IMAD.MOV R3, RZ, RZ, -R0 ;  /* 0x000000ffff037224 */ /* 0x000fe400078e0a00 */
[----:B------:R-:W-:Y:S01]  /*a0f0*/  IMAD R154, R154, R0, R5 ;  /* 0x000000009a9a7224 */ /* 0x000fe200078e0205 */
[----:B------:R-:W-:Y:S01]  /*a100*/  LOP3.LUT R5, R12, R7, RZ, 0xc0, !PT ;  /* 0x000000070c057212 */ /* 0x000fe200078ec0ff */
[----:B---3--:R-:W-:-:S02]  /*a110*/  IMAD R0, R3, R30, R14 ;  /* 0x0000001e03007224 */ /* 0x008fc400078e020e */
[----:B------:R-:W-:Y:S02]  /*a120*/  @P0 IMAD R21, R15, R13, R24 ;  /* 0x0000000d0f150224 */ /* 0x000fe400078e0218 */
[----:B------:R-:W-:Y:S01]  /*a130*/  IMAD R3, R0, R20, R5 ;  /* 0x0000001400037224 */ /* 0x000fe200078e0205 */
[----:B------:R-:W-:Y:S01]  /*a140*/  PRMT R0, R4, 0x7610, R0 ;  /* 0x0000761004007816 */ /* 0x000fe20000000000 */
[----:B------:R-:W-:-:S05]  /*a150*/  IMAD R154, R154, R31, R21 ;  /* 0x0000001f9a9a7224 */ /* 0x000fca00078e0215 */
[----:B------:R-:W-:Y:S02]  /*a160*/  SEL R153, R3, R154, !P0 ;  /* 0x0000009a03997207 */ /* 0x000fe40004000000 */
[----:B------:R-:W-:-:S07]  /*a170*/  SEL R154, R154, R3, !P0 ;  /* 0x000000039a9a7207 */ /* 0x000fce0004000000 */
.L_x_290:
[----:B------:R-:W-:-:S13]  /*a180*/  LOP3.LUT P0, RZ, R0, 0xff, RZ, 0xc0, !PT ;  /* 0x000000ff00ff7812 */ /* 0x000fda000780c0ff */
[----:B------:R-:W-:Y:S05]  /*a190*/  @P0 BRA `(.L_x_293) ;  /* 0xffffff7000540947 */ /* 0x000fea000383ffff */
[----:B------:R-:W-:Y:S05]  /*a1a0*/  EXIT ;  /* 0x000000000000794d */ /* 0x000fea0003800000 */
.L_x_8:
        /* <DEDUP_REMOVED lines=26> */
.L_x_295:
[----:B------:R-:W0:Y:S01]  /*a350*/  LDC.64 R28, c[0x0][0x640] ;  /* 0x00019000ff1c7b82 */ /* 0x000e220000000a00 */
[-CC-:B------:R-:W-:Y:S01]  /*a360*/  SHF.R.U64 R22, R12, R6.reuse, R13.reuse ;  /* 0x000000060c167219 */ /* 0x180fe2000000120d */
[----:B------:R-:W-:Y:S01]  /*a370*/  IMAD.MOV.U32 R30, RZ, RZ, 0x1 ;  /* 0x00000001ff1e7424 */ /* 0x000fe200078e00ff */
[----:B------:R-:W-:Y:S02]  /*a380*/  SHF.R.U32.HI R6, RZ, R6, R13 ;  /* 0x00000006ff067219 */ /* 0x000fe4000001160d */
        /* <DEDUP_REMOVED lines=8> */
[----:B------:R-:W-:Y:S01]  /*a410*/  IMAD.IADD R9, R9, 0x1, R11 ;  /* 0x0000000109097824 */ /* 0x000fe200078e020b */
[----:B0-----:R-:W-:-:S04]  /*a420*/  ISETP.NE.U32.AND P0, PT, R28, RZ, PT ;  /* 0x000000ff1c00720c */ /* 0x001fc80003f05070 */
[----:B------:R-:W-:Y:S02]  /*a430*/  ISETP.NE.AND.EX P0, PT, R29, RZ, PT, P0 ;  /* 0x000000ff1d00720c */ /* 0x000fe40003f05300 */
[----:B------:R-:W0:Y:S01]  /*a440*/  LDC R20, c[0x0][0x600] ;  /* 0x00018000ff147b82 */ /* 0x000e220000000800 */
[-CC-:B-1----:R-:W-:Y:S01]  /*a450*/  SHF.R.U64 R14, R8, R10.reuse, R9.reuse ;  /* 0x0000000a080e7219 */ /* 0x182fe20000001209 */
[----:B------:R-:W-:Y:S01]  /*a460*/  IMAD.MOV.U32 R8, RZ, RZ, -0x1 ;  /* 0xffffffffff087424 */ /* 0x000fe200078e00ff */
[----:B------:R-:W-:-:S05]  /*a470*/  SHF.R.U32.HI R9, RZ, R10, R9 ;  /* 0x0000000aff097219 */ /* 0x000fca0000011609 */
[----:B------:R-:W1:Y:S01]  /*a480*/  LDC R26, c[0x0][0x648] ;  /* 0x00019200ff1a7b82 */ /* 0x000e620000000800 */
[-CC-:B--2---:R-:W-:Y:S02]  /*a490*/  SHF.R.U64 R21, R14, R12.reuse, R9.reuse ;  /* 0x0000000c0e157219 */ /* 0x184fe40000001209 */
[----:B------:R-:W-:-:S05]  /*a4a0*/  SHF.R.U32.HI R6, RZ, R12, R9 ;  /* 0x0000000cff067219 */ /* 0x000fca0000011609 */
[----:B------:R-:W2:Y:S01]  /*a4b0*/  LDC R27, c[0x0][0x638] ;  /* 0x00018e00ff1b7b82 */ /* 0x000ea20000000800 */
[-C--:B---3--:R-:W-:Y:S02]  /*a4c0*/  SHF.L.U32 R8, R8, R25.reuse, RZ ;  /* 0x0000001908087219 */ /* 0x088fe400000006ff */
[-CC-:B------:R-:W-:Y:S02]  /*a4d0*/  SHF.R.U64 R23, R21, R25.reuse, R6.reuse ;  /* 0x0000001915177219 */ /* 0x180fe40000001206 */
[----:B------:R-:W-:Y:S02]  /*a4e0*/  LOP3.LUT R32, RZ, R8, RZ, 0x33, !PT ;  /* 0x00000008ff207212 */ /* 0x000fe400078e33ff */
[----:B------:R-:W-:Y:S01]  /*a4f0*/  SHF.R.U32.HI R9, RZ, R25, R6 ;  /* 0x00000019ff097219 */ /* 0x000fe20000011606 */
[----:B------:R-:W3:Y:S01]  /*a500*/  LDC R31, c[0x0][0x610] ;  /* 0x00018400ff1f7b82 */ /* 0x000ee20000000800 */
[----:B------:R-:W-:Y:S01]  /*a510*/  IMAD.MOV.U32 R8, RZ, RZ, R23 ;  /* 0x000000ffff087224 */ /* 0x000fe200078e0017 */
[----:B------:R-:W-:Y:S06]  /*a520*/  @!P0 BRA `(.L_x_296) ;  /* 0x0000000000288947 */ /* 0x000fec0003800000 */
        /* <DEDUP_REMOVED lines=10> */
.L_x_296:
[----:B------:R-:W-:Y:S02]  /*a5d0*/  ISETP.NE.AND P0, PT, R2, 0x1, PT ;  /* 0x000000010200780c */ /* 0x000fe40003f05270 */
[----:B-1----:R-:W-:Y:S01]  /*a5e0*/  SHF.R.U64 R6, R8, R26, R9 ;  /* 0x0000001a08067219 */ /* 0x002fe20000001209 */
[----:B0-----:R-:W-:Y:S01]  /*a5f0*/  VIADD R9, R20, 0xffffffff ;  /* 0xffffffff14097836 */ /* 0x001fe20000000000 */
[----:B------:R-:W-:Y:S02]  /*a600*/  SHF.L.U32 R30, R30, R25, RZ ;  /* 0x000000191e1e7219 */ /* 0x000fe400000006ff */
[----:B------:R-:W-:Y:S01]  /*a610*/  LOP3.LUT R5, R21, R32, RZ, 0xc0, !PT ;  /* 0x0000002015057212 */ /* 0x000fe200078ec0ff */
[----:B------:R-:W-:-:S04]  /*a620*/  IMAD.MOV R8, RZ, RZ, -R6 ;  /* 0x000000ffff087224 */ /* 0x000fc800078e0a06 */
[----:B------:R-:W-:Y:S01]  /*a630*/  IMAD R6, R30, R6, R5 ;  /* 0x000000061e067224 */ /* 0x000fe200078e0205 */
[----:B------:R-:W-:Y:S01]  /*a640*/  LOP3.LUT R5, R14, R9, RZ, 0xc0, !PT ;  /* 0x000000090e057212 */ /* 0x000fe200078ec0ff */
[----:B------:R-:W-:Y:S02]  /*a650*/  @P0 IMAD R3, R7, R24, R4 ;  /* 0x0000001807030224 */ /* 0x000fe400078e0204 */
[----:B--2---:R-:W-:Y:S02]  /*a660*/  IMAD R4, R8, R27, R23 ;  /* 0x0000001b08047224 */ /* 0x004fe400078e0217 */
[----:B---3--:R-:W-:Y:S02]  /*a670*/  IMAD R3, R6, R31, R3 ;  /* 0x0000001f06037224 */ /* 0x008fe400078e0203 */
[----:B------:R-:W-:Y:S02]  /*a680*/  IMAD R4, R4, R20, R5 ;  /* 0x0000001404047224 */ /* 0x000fe400078e0205 */
[----:B------:R-:W-:-:S02]  /*a690*/  IMAD.MOV.U32 R8, RZ, RZ, 0x1 ;  /* 0x00000001ff087424 */ /* 0x000fc400078e00ff */
[----:B------:R-:W-:Y:S01]  /*a6a0*/  IMAD.MOV.U32 R6, RZ, RZ, R22 ;  /* 0x000000ffff067224 */ /* 0x000fe200078e0016 */
[----:B------:R-:W-:Y:S02]  /*a6b0*/  SEL R21, R4, R3, !P0 ;  /* 0x0000000304157207 */ /* 0x000fe40004000000 */
[----:B------:R-:W-:-:S07]  /*a6c0*/  SEL R20, R3, R4, !P0 ;  /* 0x0000000403147207 */ /* 0x000fce0004000000 */
.L_x_294:
[----:B------:R-:W-:-:S08]  /*a6d0*/  NOP ;  /* 0x0000000000007918 */ /* 0x000fd00000000000 */
[----:B------:R-:W0:-:S00]  /*a6e0*/  USETMAXREG.DEALLOC.CTAPOOL 0x28 ;  /* 0x00000028000079c8 */ /* 0x000e0000080e0500 */
[----:B0-----:R-:W-:-:S13]  /*a6f0*/  ISETP.NE.AND P0, PT, R0, RZ, PT ;  /* 0x000000ff0000720c */ /* 0x001fda0003f05270 */
[----:B------:R-:W-:Y:S05]  /*a700*/  @P0 EXIT ;  /* 0x000000000000094d */ /* 0x000fea0003800000 */
[----:B------:R-:W-:Y:S01]  /*a710*/  LOP3.LUT P0, RZ, R8, 0xff, RZ, 0xc0, !PT ;  /* 0x000000ff08ff7812 */ /* 0x000fe2000780c0ff */
[----:B------:R-:W-:Y:S02]  /*a720*/  IMAD.MOV.U32 R0, RZ, RZ, 0x1 ;  /* 0x00000001ff007424 */ /* 0x000fe400078e00ff */
[----:B------:R-:W-:-:S10]  /*a730*/  IMAD.MOV.U32 R3, RZ, RZ, RZ ;  /* 0x000000ffff037224 */ /* 0x000fd400078e00ff */
[----:B------:R-:W-:Y:S05]  /*a740*/  @!P0 BRA `(.L_x_297) ;  /* 0x0000000c00408947 */ /* 0x000fea0003800000 */
[----:B------:R-:W0:Y:S01]  /*a750*/  LDC R0, c[0x0][0x28c] ;  /* 0x0000a300ff007b82 */ /* 0x000e220000000800 */
[----:B------:R-:W1:Y:S01]  /*a760*/  S2R R9, SR_CgaCtaId ;  /* 0x0000000000097919 */ /* 0x000e620000008800 */
[----:B------:R-:W-:Y:S01]  /*a770*/  ULDC UR5, c[0x0][0x600] ;  /* 0x0001800000057ab9 */ /* 0x000fe20000000800 */
[----:B------:R-:W-:Y:S01]  /*a780*/  ULDC UR4, c[0x0][0xc] ;  /* 0x0000030000047ab9 */ /* 0x000fe20000000800 */
[----:B------:R-:W-:Y:S01]  /*a790*/  UIADD3 UR16, UR5, -0x1, URZ ;  /* 0xffffffff05107890 */ /* 0x000fe2000fffe03f */
[----:B------:R-:W-:Y:S01]  /*a7a0*/  BSSY B0, `(.L_x_297) ;  /* 0x00000ca000007945 */ /* 0x000fe20003800000 */
[----:B------:R-:W-:Y:S01]  /*a7b0*/  ULDC UR6, c[0x0][0x658] ;  /* 0x0001960000067ab9 */ /* 0x000fe20000000800 */
[----:B------:R-:W-:Y:S01]  /*a7c0*/  ULDC UR5, c[0x0][0x10] ;  /* 0x0000040000057ab9 */ /* 0x000fe20000000800 */
[----:B------:R-:W-:Y:S01]  /*a7d0*/  UMOV UR7, 0xffffffff ;  /* 0xffffffff00077882 */ /* 0x000fe20000000000 */
[----:B------:R-:W-:Y:S01]  /*a7e0*/  UMOV UR8, 0x1 ;  /* 0x0000000100087882 */ /* 0x000fe20000000000 */
[----:B------:R-:W-:Y:S01]  /*a7f0*/  UIMAD.WIDE.U32 UR4, UR4, UR5, URZ ;  /* 0x00000005040472a5 */ /* 0x000fe2000f8e003f */
[----:B------:R-:W-:Y:S01]  /*a800*/  IMAD.MOV.U32 R11, RZ, RZ, 0x1 ;  /* 0x00000001ff0b7424 */ /* 0x000fe200078e00ff */
[----:B------:R-:W-:Y:S01]  /*a810*/  USHF.L.U32 UR7, UR7, UR6, URZ ;  /* 0x0000000607077299 */ /* 0x000fe2000800063f */
[----:B------:R-:W-:Y:S01]  /*a820*/  LOP3.LUT R8, R19, 0x2, RZ, 0xfc, !PT ;  /* 0x0000000213087812 */ /* 0x000fe200078efcff */
[----:B------:R-:W-:-:S02]  /*a830*/  USHF.L.U32 UR18, UR8, UR6, URZ ;  /* 0x0000000608127299 */ /* 0x000fc4000800063f */
[----:B------:R-:W-:Y:S01]  /*a840*/  ULOP3.LUT UR17, URZ, UR7, URZ, 0x33, !UPT ;  /* 0x000000073f117292 */ /* 0x000fe2000f8e333f */
[----:B------:R-:W-:Y:S01]  /*a850*/  ULDC UR6, c[0x0][0x14] ;  /* 0x0000050000067ab9 */ /* 0x000fe20000000800 */
[----:B------:R-:W-:Y:S01]  /*a860*/  ULDC.64 UR22, c[0x0][0x198] ;  /* 0x0000660000167ab9 */ /* 0x000fe20000000a00 */
[----:B------:R-:W-:Y:S02]  /*a870*/  UIMAD.WIDE.U32 UR20, UR4, UR6, URZ ;  /* 0x00000006041472a5 */ /* 0x000fe4000f8e003f */
[----:B------:R-:W-:Y:S01]  /*a880*/  UIMAD UR13, UR5, UR6, URZ ;  /* 0x00000006050d72a4 */ /* 0x000fe2000f8e023f */
[----:B0-----:R-:W-:-:S03]  /*a890*/  VIADD R0, R0, 0x1f ;  /* 0x0000001f00007836 */ /* 0x001fc60000000000 */
[----:B------:R-:W-:Y:S02]  /*a8a0*/  UIADD3 UR13, UR21, UR13, URZ ;  /* 0x0000000d150d7290 */ /* 0x000fe4000fffe03f */
[----:B------:R-:W-:-:S04]  /*a8b0*/  SHF.R.S32.HI R3, RZ, 0x1f, R0 ;  /* 0x0000001fff037819 */ /* 0x000fc80000011400 */
[----:B------:R-:W-:Y:S01]  /*a8c0*/  LEA.HI R10, R3, R0, RZ, 0x5 ;  /* 0x00000000030a7211 */ /* 0x000fe200078f28ff */
[C---:B-1----:R-:W-:Y:S02]  /*a8d0*/  IMAD.SHL.U32 R12, R9.reuse, 0x40, RZ ;  /* 0x00000040090c7824 */ /* 0x042fe400078e00ff */
[----:B------:R-:W-:Y:S01]  /*a8e0*/  IMAD.MOV.U32 R0, RZ, RZ, 0x1 ;  /* 0x00000001ff007424 */ /* 0x000fe200078e00ff */
[----:B------:R-:W-:Y:S01]  /*a8f0*/  SHF.R.S32.HI R10, RZ, 0x5, R10 ;  /* 0x00000005ff0a7819 */ /* 0x000fe2000001140a */
[----:B------:R-:W-:Y:S01]  /*a900*/  IMAD.MOV.U32 R3, RZ, RZ, RZ ;  /* 0x000000ffff037224 */ /* 0x000fe200078e00ff */
[----:B------:R-:W-:Y:S01]  /*a910*/  LOP3.LUT R12, R12, 0xc0, RZ, 0xc0, !PT ;  /* 0x000000c00c0c7812 */ /* 0x000fe200078ec0ff */
[----:B------:R-:W-:Y:S02]  /*a920*/  IMAD.SHL.U32 R9, R9, 0x800, RZ ;  /* 0x0000080009097824 */ /* 0x000fe400078e00ff */
[----:B------:R-:W-:-:S07]  /*a930*/  VIADD R13, R10, 0x1 ;  /* 0x000000010a0d7836 */ /* 0x000fce0000000000 */
.L_x_308:
[----:B------:R-:W-:-:S03]  /*a940*/  UMOV UR4, 0xffffffff ;  /* 0xffffffff00047882 */ /* 0x000fc60000000000 */
[----:B------:R-:W-:Y:S05]  /*a950*/  BRA.DIV UR4, `(.L_x_298) ;  /* 0x0000001204587947 */ /* 0x000fea000b800000 */
[----:B------:R-:W-:-:S13]  /*a960*/  ELECT P6, URZ, PT ;  /* 0x00000000003f782f */ /* 0x000fda00038c0000 */
.L_x_324:
[----:B------:R-:W0:Y:S01]  /*a970*/  LDC R4, c[0x0][0x28c] ;  /* 0x0000a300ff047b82 */ /* 0x000e220000000800 */
[----:B------:R-:W-:Y:S01]  /*a980*/  BSSY B1, `(.L_x_299) ;  /* 0x0000038000017945 */ /* 0x000fe20003800000 */
[----:B0-----:R-:W-:-:S13]  /*a990*/  ISETP.LT.OR P6, PT, R4, 0x1, !P6 ;  /* 0x000000010400780c */ /* 0x001fda00077c1670 */
[----:B------:R-:W-:Y:S05]  /*a9a0*/  @P6 BRA `(.L_x_300) ;  /* 0x0000000000d46947 */ /* 0x000fea0003800000 */
[----:B------:R-:W-:Y:S02]  /*a9b0*/  IMAD.SHL.U32 R20, R20, 0x80, RZ ;  /* 0x0000008014147824 */ /* 0x000fe400078e00ff */
[----:B------:R-:W-:Y:S02]  /*a9c0*/  IMAD R21, R21, 0x100, R12 ;  /* 0x0000010015157824 */ /* 0x000fe400078e020c */
[----:B------:R-:W-:Y:S02]  /*a9d0*/  IMAD.MOV.U32 R24, RZ, RZ, RZ ;  /* 0x000000ffff187224 */ /* 0x000fe400078e00ff */
[----:B------:R-:W-:Y:S02]  /*a9e0*/  IMAD.MOV.U32 R4, RZ, RZ, R13 ;  /* 0x000000ffff047224 */ /* 0x000fe400078e000d */
[----:B------:R-:W-:Y:S02]  /*a9f0*/  IMAD.MOV.U32 R5, RZ, RZ, R0 ;  /* 0x000000ffff057224 */ /* 0x000fe400078e0000 */
[----:B------:R-:W-:-:S07]  /*aa00*/  IMAD.MOV.U32 R7, RZ, RZ, R3 ;  /* 0x000000ffff077224 */ /* 0x000fce00078e0003 */
.L_x_303:
[----:B------:R-:W0:Y:S01]  /*aa10*/  S2R R15, SR_CgaCtaId ;  /* 0x00000000000f7919 */ /* 0x000e220000008800 */
[----:B------:R-:W-:Y:S02]  /*aa20*/  MOV R14, 0x400 ;  /* 0x00000400000e7802 */ /* 0x000fe40000000f00 */
[----:B------:R-:W-:Y:S02]  /*aa30*/  LOP3.LUT P1, RZ, R18, 0x7f, RZ, 0xc0, !PT ;  /* 0x0000007f12ff7812 */ /* 0x000fe4000782c0ff */
[----:B0-----:R-:W-:Y:S02]  /*aa40*/  LEA R22, R15, R14, 0x18 ;  /* 0x0000000e0f167211 */ /* 0x001fe400078ec0ff */
[----:B------:R-:W-:-:S09]  /*aa50*/  SHF.L.U32 R14, R5, 0x1f, RZ ;  /* 0x0000001f050e7819 */ /* 0x000fd200000006ff */
[----:B------:R-:W0:Y:S01]  /*aa60*/  @!P1 LDC R15, c[0x0][0x500] ;  /* 0x00014000ff0f9b82 */ /* 0x000e220000000800 */
[----:B------:R-:W-:-:S04]  /*aa70*/  IMAD R23, R7, 0x8, R22 ;  /* 0x0000000807177824 */ /* 0x000fc800078e0216 */
[----:B------:R-:W1:Y:S02]  /*aa80*/  SYNCS.PHASECHK.TRANS64.TRYWAIT P0, [R23+URZ+0x48], R14 ;  /* 0x0000480e170075a7 */ /* 0x000e64000800017f */
[----:B-1----:R-:W-:Y:S05]  /*aa90*/  @!P0 BRA `(.L_x_301) ;  /* 0x0000001000288947 */ /* 0x002fea0003800000 */
.L_x_325:
[----:B-1----:R-:W-:Y:S01]  /*aaa0*/  PRMT R14, R8, 0x9910, RZ ;  /* 0x00009910080e7816 */ /* 0x002fe200000000ff */
[----:B0-----:R0:W-:Y:S03]  /*aab0*/  @!P1 SYNCS.ARRIVE.TRANS64 RZ, [R23+URZ], R15 ;  /* 0x0000000f17ff99a7 */ /* 0x0011e6000800003f */
[----:B------:R-:W-:-:S13]  /*aac0*/  ISETP.NE.AND P0, PT, R14, 0x2, PT ;  /* 0x000000020e00780c */ /* 0x000fda0003f05270 */
[----:B0-----:R-:W-:Y:S05]  /*aad0*/  @P0 BRA `(.L_x_302) ;  /* 0x0000000000040947 */ /* 0x001fea0003800000 */
[----:B------:R-:W-:Y:S01]  /*aae0*/  BPT.TRAP 0x1 ;  /* 0x000000040000795c */ /* 0x000fe20000300000 */
.L_x_302:
[----:B------:R-:W-:Y:S01]  /*aaf0*/  IMAD.SHL.U32 R14, R7, 0x2000, RZ ;  /* 0x00002000070e7824 */ /* 0x000fe200078e00ff */
[----:B------:R-:W-:Y:S01]  /*ab00*/  R2UR UR9, R23 ;  /* 0x00000000170972ca */ /* 0x000fe200000e0000 */
[----:B------:R-:W-:Y:S01]  /*ab10*/  VIADD R4, R4, 0xffffffff ;  /* 0xffffffff04047836 */ /* 0x000fe20000000000 */
[----:B------:R-:W-:Y:S01]  /*ab20*/  R2UR UR11, R20 ;  /* 0x00000000140b72ca */ /* 0x000fe200000e0000 */
[----:B------:R-:W-:Y:S01]  /*ab30*/  UIADD3 UR4, UP0, UR22, 0xf0, URZ ;  /* 0x000000f016047890 */ /* 0x000fe2000ff1e03f */
[----:B------:R-:W-:Y:S01]  /*ab40*/  LOP3.LUT R15, R14, 0x1800, R9, 0xf8, !PT ;  /* 0x000018000e0f7812 */ /* 0x000fe200078ef809 */
[----:B------:R-:W-:Y:S01]  /*ab50*/  UIADD3 UR24, UP1, UR22, 0x1f0, URZ ;  /* 0x000001f016187890 */ /* 0x000fe2000ff3e03f */
[----:B------:R-:W-:Y:S01]  /*ab60*/  IADD3 R14, R22, 0x180, R14 ;  /* 0x00000180160e7810 */ /* 0x000fe20007ffe00e */
[----:B------:R-:W-:Y:S01]  /*ab70*/  UIADD3.X UR5, URZ, UR23, URZ, UP0, !UPT ;  /* 0x000000173f057290 */ /* 0x000fe200087fe43f */
[----:B------:R-:W-:Y:S01]  /*ab80*/  R2UR UR10, R24 ;  /* 0x00000000180a72ca */ /* 0x000fe200000e0000 */
[----:B------:R-:W-:Y:S01]  /*ab90*/  IMAD R15, R15, 0x2, R22 ;  /* 0x000000020f0f7824 */ /* 0x000fe200078e0216 */
[----:B------:R-:W-:Y:S01]  /*aba0*/  R2UR UR14, R14 ;  /* 0x000000000e0e72ca */ /* 0x000fe200000e0000 */
[----:B------:R-:W-:Y:S01]  /*abb0*/  VIADD R7, R7, 0x1 ;  /* 0x0000000107077836 */ /* 0x000fe20000000000 */
[----:B------:R-:W-:Y:S01]  /*abc0*/  R2UR UR12, R6 ;  /* 0x00000000060c72ca */ /* 0x000fe200000e0000 */
[----:B------:R-:W-:Y:S01]  /*abd0*/  UIADD3.X UR25, URZ, UR23, URZ, UP1, !UPT ;  /* 0x000000173f197290 */ /* 0x000fe20008ffe43f */
[----:B------:R-:W-:Y:S01]  /*abe0*/  R2UR UR8, R15 ;  /* 0x000000000f0872ca */ /* 0x000fe200000e0000 */
[----:B------:R-:W-:Y:S01]  /*abf0*/  UMOV UR6, 0x0 ;  /* 0x0000000000067882 */ /* 0x000fe20000000000 */
[----:B------:R-:W-:Y:S01]  /*ac00*/  R2UR UR19, R21 ;  /* 0x00000000151372ca */ /* 0x000fe200000e0000 */
[----:B------:R-:W-:Y:S01]  /*ac10*/  UMOV UR7, 0x10000000 ;  /* 0x1000000000077882 */ /* 0x000fe20000000000 */
[----:B------:R-:W-:Y:S01]  /*ac20*/  ISETP.GT.AND P1, PT, R4, 0x1, PT ;  /* 0x000000010400780c */ /* 0x000fe20003f24270 */
[----:B------:R-:W-:Y:S01]  /*ac30*/  UMOV UR26, 0xf0000 ;  /* 0x000f0000001a7882 */ /* 0x000fe20000000000 */
[----:B------:R-:W-:Y:S01]  /*ac40*/  ISETP.NE.AND P0, PT, R7, 0x9, PT ;  /* 0x000000090700780c */ /* 0x000fe20003f05270 */
[----:B------:R-:W-:-:S03]  /*ac50*/  VIADD R24, R24, 0x20 ;  /* 0x0000002018187836 */ /* 0x000fc60000000000 */
[----:B------:R-:W-:Y:S02]  /*ac60*/  SEL R14, RZ, 0x1, P0 ;  /* 0x00000001ff0e7807 */ /* 0x000fe40000000000 */
[----:B------:R-:W-:Y:S01]  /*ac70*/  SEL R7, R7, RZ, P0 ;  /* 0x000000ff07077207 */ /* 0x000fe20000000000 */
[----:B------:R-:W-:Y:S01]  /*ac80*/  UIADD3 UR15, UR8, 0x12180, URZ ;  /* 0x00012180080f7890 */ /* 0x000fe2000fffe03f */
[----:B------:R-:W-:Y:S02]  /*ac90*/  LOP3.LUT R5, R5, R14, RZ, 0x3c, !PT ;  /* 0x0000000e05057212 */ /* 0x000fe400078e3cff */
[----:B------:R-:W-:Y:S02]  /*aca0*/  UMOV UR8, UR14 ;  /* 0x0000000e00087c82 */ /* 0x000fe40008000000 */
[----:B------:R0:W-:Y:S02]  /*acb0*/  UTMALDG.3D [UR8], [UR4], desc[UR6] ;  /* 0x00000608040075b4 */ /* 0x0001e40008011000 */
[----:B0-----:R-:W-:Y:S01]  /*acc0*/  UMOV UR8, UR15 ;  /* 0x0000000f00087c82 */ /* 0x001fe20008000000 */
[----:B------:R-:W-:-:S02]  /*acd0*/  UMOV UR11, UR19 ;  /* 0x00000013000b7c82 */ /* 0x000fc40008000000 */
[----:B------:R0:W-:Y:S02]  /*ace0*/  UTMALDG.3D.MULTICAST [UR8], [UR24], UR26, desc[UR6] ;  /* 0x00000608180073b4 */ /* 0x0001e4000801181a */
[----:B0-----:R-:W-:Y:S05]  /*acf0*/  @P1 BRA `(.L_x_303) ;  /* 0xfffffffc00441947 */ /* 0x001fea000383ffff */
.L_x_300:
[----:B------:R-:W-:Y:S05]  /*ad00*/  BSYNC B1 ;  /* 0x0000000000017941 */ /* 0x000fea0003800000 */
.L_x_299:
[----:B------:R-:W-:Y:S01]  /*ad10*/  LOP3.LUT P1, RZ, R11, 0xff, RZ, 0xc0, !PT ;  /* 0x000000ff0bff7812 */ /* 0x000fe2000782c0ff */
[C---:B------:R-:W-:Y:S01]  /*ad20*/  IMAD.IADD R6, R10.reuse, 0x1, R3 ;  /* 0x000000010a067824 */ /* 0x040fe200078e0203 */
[----:B------:R-:W-:Y:S01]  /*ad30*/  ULDC.64 UR4, c[0x0][0x650] ;  /* 0x0001940000047ab9 */ /* 0x000fe20000000a00 */
[----:B------:R-:W-:Y:S01]  /*ad40*/  ISETP.GE.U32.AND P2, PT, R10, 0x9, PT ;  /* 0x000000090a00780c */ /* 0x000fe20003f46070 */
[----:B------:R-:W-:Y:S01]  /*ad50*/  BSSY B1, `(.L_x_304) ;  /* 0x000006c000017945 */ /* 0x000fe20003800000 */
[----:B------:R-:W-:Y:S01]  /*ad60*/  IMAD.MOV.U32 R20, RZ, RZ, -0x1 ;  /* 0xffffffffff147424 */ /* 0x000fe200078e00ff */
[----:B------:R-:W-:Y:S01]  /*ad70*/  ISETP.GT.U32.AND P0, PT, R6, 0x8, PT ;  /* 0x000000080600780c */ /* 0x000fe20003f04070 */
[----:B------:R-:W-:Y:S01]  /*ad80*/  IMAD.MOV.U32 R21, RZ, RZ, -0x1 ;  /* 0xffffffffff157424 */ /* 0x000fe200078e00ff */
[----:B------:R-:W-:Y:S02]  /*ad90*/  PRMT R11, RZ, 0x7610, R11 ;  /* 0x00007610ff0b7816 */ /* 0x000fe4000000000b */
[----:B------:R-:W-:-:S03]  /*ada0*/  ISETP.LT.U32.AND P0, PT, R10, 0x9, P0 ;  /* 0x000000090a00780c */ /* 0x000fc60000701070 */
[----:B------:R-:W0:Y:S01]  /*adb0*/  @P1 S2R R5, SR_CgaCtaId ;  /* 0x0000000000051919 */ /* 0x000e220000008800 */
[----:B------:R-:W-:-:S04]  /*adc0*/  @P1 MOV R4, 0x400 ;  /* 0x0000040000041802 */ /* 0x000fc80000000f00 */
[----:B0-----:R-:W-:Y:S01]  /*add0*/  @P1 LEA R3, R5, R4, 0x18 ;  /* 0x0000000405031211 */ /* 0x001fe200078ec0ff */
[----:B------:R-:W-:-:S03]  /*ade0*/  IMAD.WIDE.U32 R4, R6, 0x38e38e39, RZ ;  /* 0x38e38e3906047825 */ /* 0x000fc600078e00ff */
[----:B------:R0:W-:Y:S01]  /*adf0*/  @P1 SYNCS.ARRIVE.TRANS64.A1T0 RZ, [R3+URZ+0xa8], RZ ;  /* 0x0000a8ff03ff19a7 */ /* 0x0001e2000810003f */
[----:B------:R-:W-:Y:S02]  /*ae00*/  IADD3 R16, P1, R16, UR20, RZ ;  /* 0x0000001410107c10 */ /* 0x000fe4000ff3e0ff */
[----:B------:R-:W-:Y:S02]  /*ae10*/  SHF.R.U32.HI R5, RZ, 0x1, R5 ;  /* 0x00000001ff057819 */ /* 0x000fe40000011605 */
[----:B------:R-:W-:Y:S02]  /*ae20*/  IADD3.X R17, R17, UR13, RZ, P1, !PT ;  /* 0x0000000d11117c10 */ /* 0x000fe40008ffe4ff */
[----:B------:R-:W-:Y:S02]  /*ae30*/  PRMT R4, RZ, 0x7610, R4 ;  /* 0x00007610ff047816 */ /* 0x000fe40000000004 */
[----:B0-----:R-:W-:Y:S02]  /*ae40*/  SEL R3, RZ, 0x1, !P0 ;  /* 0x00000001ff037807 */ /* 0x001fe40004000000 */
[----:B------:R-:W-:-:S02]  /*ae50*/  ISETP.GE.U32.AND P0, PT, R16, UR4, PT ;  /* 0x0000000410007c0c */ /* 0x000fc4000bf06070 */
[----:B------:R-:W-:Y:S01]  /*ae60*/  LOP3.LUT R0, R0, R3, RZ, 0x3c, !PT ;  /* 0x0000000300007212 */ /* 0x000fe200078e3cff */
[----:B------:R-:W-:Y:S01]  /*ae70*/  IMAD R3, R5, -0x9, R6 ;  /* 0xfffffff705037824 */ /* 0x000fe200078e0206 */
[----:B------:R-:W-:Y:S01]  /*ae80*/  ISETP.GE.U32.AND.EX P0, PT, R17, UR5, PT, P0 ;  /* 0x0000000511007c0c */ /* 0x000fe2000bf06100 */
[----:B------:R-:W-:Y:S01]  /*ae90*/  IMAD.MOV.U32 R6, RZ, RZ, -0x1 ;  /* 0xffffffffff067424 */ /* 0x000fe200078e00ff */
[----:B------:R-:W-:-:S11]  /*aea0*/  @P2 LOP3.LUT R0, R0, 0x1, R5, 0x78, !PT ;  /* 0x0000000100002812 */ /* 0x000fd600078e7805 */
[----:B------:R-:W-:Y:S05]  /*aeb0*/  @P0 BRA `(.L_x_305) ;  /* 0x0000000400540947 */ /* 0x000fea0003800000 */
[----:B------:R-:W0:Y:S01]  /*aec0*/  S2R R15, SR_CTAID.X ;  /* 0x00000000000f7919 */ /* 0x000e220000002500 */
[----:B------:R-:W-:Y:S01]  /*aed0*/  ULDC.64 UR4, c[0x0][0x628] ;  /* 0x00018a0000047ab9 */ /* 0x000fe20000000a00 */
[----:B------:R-:W-:Y:S01]  /*aee0*/  ULDC UR7, c[0x0][0x630] ;  /* 0x00018c0000077ab9 */ /* 0x000fe20000000800 */
[----:B------:R-:W-:Y:S01]  /*aef0*/  ISETP.NE.U32.AND P0, PT, RZ, UR4, PT ;  /* 0x00000004ff007c0c */ /* 0x000fe2000bf05070 */
[----:B------:R-:W1:Y:S01]  /*af00*/  S2R R20, SR_CTAID.Y ;  /* 0x0000000000147919 */ /* 0x000e620000002600 */
[----:B------:R-:W-:Y:S01]  /*af10*/  ULDC UR8, c[0x0][0x150] ;  /* 0x0000540000087ab9 */ /* 0x000fe20000000800 */
[----:B------:R-:W-:Y:S01]  /*af20*/  IMAD.MOV.U32 R4, RZ, RZ, R16 ;  /* 0x000000ffff047224 */ /* 0x000fe200078e0010 */
[----:B------:R-:W-:Y:S01]  /*af30*/  ISETP.NE.AND.EX P0, PT, RZ, UR5, PT, P0 ;  /* 0x00000005ff007c0c */ /* 0x000fe2000bf05300 */
[----:B------:R-:W-:Y:S01]  /*af40*/  IMAD.MOV.U32 R5, RZ, RZ, R17 ;  /* 0x000000ffff057224 */ /* 0x000fe200078e0011 */
[----:B0-----:R-:W-:-:S11]  /*af50*/  I2FP.F32.U32 R22, R15 ;  /* 0x0000000f00167245 */ /* 0x001fd60000201000 */
[----:B------:R-:W-:Y:S05]  /*af60*/  @!P0 BRA `(.L_x_306) ;  /* 0x0000000000288947 */ /* 0x000fea0003800000 */
[----:B------:R-:W-:Y:S02]  /*af70*/  ULDC UR6, c[0x0][0x634] ;  /* 0x00018d0000067ab9 */ /* 0x000fe40000000800 */
[----:B------:R-:W-:-:S05]  /*af80*/  IADD3 R5, P0, R16, UR6, RZ ;  /* 0x0000000610057c10 */ /* 0x000fca000ff1e0ff */
[----:B------:R-:W-:-:S04]  /*af90*/  IMAD.X R21, RZ, RZ, R17, P0 ;  /* 0x000000ffff157224 */ /* 0x000fc800000e0611 */
[----:B------:R-:W-:-:S04]  /*afa0*/  IMAD.WIDE.U32 R6, R21, UR4, RZ ;  /* 0x0000000415067c25 */ /* 0x000fc8000f8e00ff */
[----:B------:R-:W-:-:S04]  /*afb0*/  IMAD.WIDE.U32 R6, P0, R5, UR5, R6 ;  /* 0x0000000505067c25 */ /* 0x000fc8000f800006 */
[----:B------:R-:W-:-:S04]  /*afc0*/  IMAD.WIDE.U32 R4, R5, UR4, RZ ;  /* 0x0000000405047c25 */ /* 0x000fc8000f8e00ff */
[----:B------:R-:W-:Y:S01]  /*afd0*/  IMAD.MOV.U32 R4, RZ, RZ, R7 ;  /* 0x000000ffff047224 */ /* 0x000fe200078e0007 */
[----:B------:R-:W-:Y:S01]  /*afe0*/  IADD3 RZ, P1, R5, R6, RZ ;  /* 0x0000000605ff7210 */ /* 0x000fe20007f3e0ff */
[----:B------:R-:W-:-:S04]  /*aff0*/  IMAD.X R5, RZ, RZ, RZ, P0 ;  /* 0x000000ffff057224 */ /* 0x000fc800000e06ff */
[----:B------:R-:W-:-:S08]  /*b000*/  IMAD.WIDE.U32.X R4, R21, UR5, R4, P1 ;  /* 0x0000000515047c25 */ /* 0x000fd000088e0404 */
.L_x_306:
[--C-:B------:R-:W-:Y:S01]  /*b010*/  SHF.R.U64 R14, R4, UR7, R5.reuse ;  /* 0x00000007040e7c19 */ /* 0x100fe20008001205 */
[----:B------:R-:W-:Y:S01]  /*b020*/  FMUL R22, R22, UR8 ;  /* 0x0000000816167c20 */ /* 0x000fe20008400000 */
[----:B------:R-:W-:Y:S01]  /*b030*/  SHF.R.U32.HI R4, RZ, UR7, R5 ;  /* 0x00000007ff047c19 */ /* 0x000fe20008011605 */
[----:B------:R-:W0:Y:S01]  /*b040*/  LDC R6, c[0x0][0x144] ;  /* 0x00005100ff067b82 */ /* 0x000e220000000800 */
[----:B------:R-:W-:Y:S01]  /*b050*/  IADD3 R5, P0, RZ, -R14, RZ ;  /* 0x8000000eff057210 */ /* 0x000fe20007f1e0ff */
[----:B------:R-:W-:Y:S01]  /*b060*/  ULDC UR6, c[0x0][0x154] ;  /* 0x0000550000067ab9 */ /* 0x000fe20000000800 */
[----:B-1----:R-:W-:Y:S01]  /*b070*/  I2FP.F32.U32 R7, R20 ;  /* 0x0000001400077245 */ /* 0x002fe20000201000 */
[----:B------:R-:W1:Y:S01]  /*b080*/  F2I.U32.TRUNC.NTZ R22, R22 ;  /* 0x0000001600167305 */ /* 0x000e62000020f000 */
[----:B------:R-:W-:Y:S01]  /*b090*/  ULDC.64 UR4, c[0x0][0x620] ;  /* 0x0001880000047ab9 */ /* 0x000fe20000000a00 */
[----:B------:R-:W-:Y:S01]  /*b0a0*/  IMAD.X R4, RZ, RZ, ~R4, P0 ;  /* 0x000000ffff047224 */ /* 0x000fe200000e0e04 */
[----:B------:R-:W-:Y:S01]  /*b0b0*/  ISETP.NE.AND P2, PT, R2, 0x1, PT ;  /* 0x000000010200780c */ /* 0x000fe20003f45270 */
[----:B------:R-:W-:Y:S01]  /*b0c0*/  FMUL R23, R7, UR6 ;  /* 0x0000000607177c20 */ /* 0x000fe20008400000 */
[----:B------:R-:W2:Y:S01]  /*b0d0*/  LDC R25, c[0x0][0x148] ;  /* 0x00005200ff197b82 */ /* 0x000ea20000000800 */
[----:B------:R-:W-:Y:S01]  /*b0e0*/  IMAD R4, R4, UR4, RZ ;  /* 0x0000000404047c24 */ /* 0x000fe2000f8e02ff */
[----:B------:R-:W-:-:S02]  /*b0f0*/  ULDC.64 UR6, c[0x0][0x640] ;  /* 0x0001900000067ab9 */ /* 0x000fc40000000a00 */
[----:B------:R-:W-:Y:S01]  /*b100*/  ISETP.NE.U32.AND P0, PT, RZ, UR6, PT ;  /* 0x00000006ff007c0c */ /* 0x000fe2000bf05070 */
[----:B------:R-:W3:Y:S01]  /*b110*/  F2I.U32.TRUNC.NTZ R23, R23 ;  /* 0x0000001700177305 */ /* 0x000ee2000020f000 */
[C---:B------:R-:W-:Y:S02]  /*b120*/  IMAD R7, R5.reuse, UR5, R4 ;  /* 0x0000000505077c24 */ /* 0x040fe4000f8e0204 */
[----:B------:R-:W-:Y:S01]  /*b130*/  IMAD.WIDE.U32 R4, R5, UR4, R16 ;  /* 0x0000000405047c25 */ /* 0x000fe2000f8e0010 */
[----:B------:R-:W-:Y:S01]  /*b140*/  ULDC UR4, c[0x0][0x618] ;  /* 0x0001860000047ab9 */ /* 0x000fe20000000800 */
[----:B------:R-:W-:Y:S02]  /*b150*/  ISETP.NE.AND.EX P0, PT, RZ, UR7, PT, P0 ;  /* 0x00000007ff007c0c */ /* 0x000fe4000bf05300 */
[----:B------:R-:W-:Y:S02]  /*b160*/  IMAD.IADD R5, R5, 0x1, R7 ;  /* 0x0000000105057824 */ /* 0x000fe400078e0207 */
[----:B-1----:R-:W-:-:S03]  /*b170*/  IMAD.MOV R22, RZ, RZ, -R22 ;  /* 0x000000ffff167224 */ /* 0x002fc600078e0a16 */
[----:B------:R-:W-:Y:S01]  /*b180*/  SHF.R.U64 R21, R4, UR4, R5 ;  /* 0x0000000404157c19 */ /* 0x000fe20008001205 */
[----:B0-----:R-:W-:Y:S01]  /*b190*/  IMAD R15, R6, R22, R15 ;  /* 0x00000016060f7224 */ /* 0x001fe200078e020f */
[----:B------:R-:W-:Y:S01]  /*b1a0*/  SHF.R.U32.HI R4, RZ, UR4, R5 ;  /* 0x00000004ff047c19 */ /* 0x000fe20008011605 */
[----:B------:R-:W-:Y:S01]  /*b1b0*/  ULDC UR4, c[0x0][0x608] ;  /* 0x0001820000047ab9 */ /* 0x000fe20000000800 */
[----:B---3--:R-:W-:Y:S02]  /*b1c0*/  IMAD.MOV R6, RZ, RZ, -R23 ;  /* 0x000000ffff067224 */ /* 0x008fe400078e0a17 */
[--C-:B------:R-:W-:Y:S02]  /*b1d0*/  SHF.R.U64 R22, R21, UR4, R4.reuse ;  /* 0x0000000415167c19 */ /* 0x100fe40008001204 */
[----:B------:R-:W-:Y:S01]  /*b1e0*/  SHF.R.U32.HI R5, RZ, UR4, R4 ;  /* 0x00000004ff057c19 */ /* 0x000fe20008011604 */
[----:B------:R-:W-:Y:S01]  /*b1f0*/  ULDC UR4, c[0x0][0x658] ;  /* 0x0001960000047ab9 */ /* 0x000fe20000000800 */
[----:B--2---:R-:W-:-:S02]  /*b200*/  @P2 IMAD R15, R25, R6, R20 ;  /* 0x00000006190f2224 */ /* 0x004fc400078e0214 */
[--C-:B------:R-:W-:Y:S02]  /*b210*/  SHF.R.U64 R20, R22, UR4, R5.reuse ;  /* 0x0000000416147c19 */ /* 0x100fe40008001205 */
[----:B------:R-:W-:-:S03]  /*b220*/  SHF.R.U32.HI R23, RZ, UR4, R5 ;  /* 0x00000004ff177c19 */ /* 0x000fc60008011605 */
[----:B------:R-:W-:Y:S02]  /*b230*/  IMAD.MOV.U32 R6, RZ, RZ, R20 ;  /* 0x000000ffff067224 */ /* 0x000fe400078e0014 */
[----:B------:R-:W-:Y:S01]  /*b240*/  IMAD.MOV.U32 R5, RZ, RZ, R23 ;  /* 0x000000ffff057224 */ /* 0x000fe200078e0017 */
[----:B------:R-:W-:Y:S06]  /*b250*/  @!P0 BRA `(.L_x_307) ;  /* 0x00000000002c8947 */ /* 0x000fec0003800000 */
        /* <DEDUP_REMOVED lines=9> */
[----:B------:R-:W-:-:S04]  /*b2f0*/  IMAD.WIDE.U32.X R4, R23, UR7, R4, P1 ;  /* 0x0000000717047c25 */ /* 0x000fc800088e0404 */
[----:B------:R-:W-:-:S07]  /*b300*/  IMAD.MOV.U32 R6, RZ, RZ, R4 ;  /* 0x000000ffff067224 */ /* 0x000fce00078e0004 */
.L_x_307:
[----:B------:R-:W-:Y:S01]  /*b310*/  ULDC UR4, c[0x0][0x648] ;  /* 0x0001920000047ab9 */ /* 0x000fe20000000800 */
[----:B------:R-:W-:Y:S01]  /*b320*/  LOP3.LUT R4, R22, UR17, RZ, 0xc0, !PT ;  /* 0x0000001116047c12 */ /* 0x000fe2000f8ec0ff */
[----:B------:R-:W-:Y:S01]  /*b330*/  ULDC UR5, c[0x0][0x610] ;  /* 0x0001840000057ab9 */ /* 0x000fe20000000800 */
[----:B------:R-:W-:Y:S01]  /*b340*/  SHF.R.U64 R5, R6, UR4, R5 ;  /* 0x0000000406057c19 */ /* 0x000fe20008001205 */
[----:B------:R-:W-:Y:S01]  /*b350*/  ULDC UR4, c[0x0][0x638] ;  /* 0x00018e0000047ab9 */ /* 0x000fe20000000800 */
[----:B------:R-:W-:Y:S01]  /*b360*/  LOP3.LUT R21, R21, UR16, RZ, 0xc0, !PT ;  /* 0x0000001015157c12 */ /* 0x000fe2000f8ec0ff */
[----:B------:R-:W-:Y:S02]  /*b370*/  IMAD.MOV.U32 R6, RZ, RZ, R14 ;  /* 0x000000ffff067224 */ /* 0x000fe400078e000e */
[----:B------:R-:W-:Y:S02]  /*b380*/  IMAD.MOV R7, RZ, RZ, -R5 ;  /* 0x000000ffff077224 */ /* 0x000fe400078e0a05 */
[----:B------:R-:W-:-:S02]  /*b390*/  IMAD R4, R5, UR18, R4 ;  /* 0x0000001205047c24 */ /* 0x000fc4000f8e0204 */
[----:B------:R-:W-:Y:S01]  /*b3a0*/  IMAD R20, R7, UR4, R20 ;  /* 0x0000000407147c24 */ /* 0x000fe2000f8e0214 */
[----:B------:R-:W-:Y:S01]  /*b3b0*/  ULDC UR4, c[0x0][0x600] ;  /* 0x0001800000047ab9 */ /* 0x000fe20000000800 */
[----:B------:R-:W-:Y:S02]  /*b3c0*/  IMAD R15, R4, UR5, R15 ;  /* 0x00000005040f7c24 */ /* 0x000fe4000f8e020f */
[----:B------:R-:W-:Y:S02]  /*b3d0*/  IMAD R20, R20, UR4, R21 ;  /* 0x0000000414147c24 */ /* 0x000fe4000f8e0215 */
[----:B------:R-:W-:-:S03]  /*b3e0*/  IMAD.MOV.U32 R4, RZ, RZ, 0x1 ;  /* 0x00000001ff047424 */ /* 0x000fc600078e00ff */
[----:B------:R-:W-:Y:S02]  /*b3f0*/  SEL R21, R20, R15, !P2 ;  /* 0x0000000f14157207 */ /* 0x000fe40005000000 */
[----:B------:R-:W-:-:S07]  /*b400*/  SEL R20, R15, R20, !P2 ;  /* 0x000000140f147207 */ /* 0x000fce0005000000 */
.L_x_305:
[----:B------:R-:W-:Y:S05]  /*b410*/  BSYNC B1 ;  /* 0x0000000000017941 */ /* 0x000fea0003800000 */
.L_x_304:
[----:B------:R-:W-:-:S13]  /*b420*/  LOP3.LUT P0, RZ, R4, 0xff, RZ, 0xc0, !PT ;  /* 0x000000ff04ff7812 */ /* 0x000fda000780c0ff */
[----:B------:R-:W-:Y:S05]  /*b430*/  @P0 BRA `(.L_x_308) ;  /* 0xfffffff400400947 */ /* 0x000fea000383ffff */
[----:B------:R-:W-:Y:S05]  /*b440*/  BSYNC B0 ;  /* 0x0000000000007941 */ /* 0x000fea0003800000 */
.L_x_297:
[----:B------:R-:W-:-:S03]  /*b450*/  UMOV UR4, 0xffffffff ;  /* 0xffffffff00047882 */ /* 0x000fc60000000000 */
[----:B------:R-:W-:Y:S05]  /*b460*/  BRA.DIV UR4, `(.L_x_309) ;  /* 0x0000000604c87947 */ /* 0x000fea000b800000 */
[----:B------:R-:W-:-:S13]  /*b470*/  ELECT P6, URZ, PT ;  /* 0x00000000003f782f */ /* 0x000fda00038c0000 */
.L_x_328:
[----:B------:R-:W-:Y:S04]  /*b480*/  BSSY B0, `(.L_x_310) ;  /* 0x0000058000007945 */ /* 0x000fe80003800000 */
[----:B------:R-:W-:Y:S05]  /*b490*/  @!P6 BRA `(.L_x_311) ;  /* 0x000000040058e947 */ /* 0x000fea0003800000 */
[----:B------:R-:W-:-:S04]  /*b4a0*/  LOP3.LUT R19, R19, 0x2, RZ, 0xfc, !PT ;  /* 0x0000000213137812 */ /* 0x000fc800078efcff */
[----:B------:R-:W-:-:S13]  /*b4b0*/  ISETP.NE.AND P0, PT, R19, 0x3, PT ;  /* 0x000000031300780c */ /* 0x000fda0003f05270 */
[----:B------:R-:W-:Y:S05]  /*b4c0*/  @!P0 BRA `(.L_x_312) ;  /* 0x0000000000048947 */ /* 0x000fea0003800000 */
[----:B------:R-:W-:Y:S01]  /*b4d0*/  BPT.TRAP 0x1 ;  /* 0x000000040000795c */ /* 0x000fe20000300000 */
.L_x_312:
[----:B------:R-:W0:Y:S01]  /*b4e0*/  S2R R5, SR_CgaCtaId ;  /* 0x0000000000057919 */ /* 0x000e220000008800 */
[----:B------:R-:W-:Y:S02]  /*b4f0*/  MOV R2, 0x400 ;  /* 0x0000040000027802 */ /* 0x000fe40000000f00 */
[----:B------:R-:W-:Y:S02]  /*b500*/  SHF.L.U32 R4, R0, 0x1f, RZ ;  /* 0x0000001f00047819 */ /* 0x000fe400000006ff */
[----:B0-----:R-:W-:-:S05]  /*b510*/  LEA R2, R5, R2, 0x18 ;  /* 0x0000000205027211 */ /* 0x001fca00078ec0ff */
[----:B------:R-:W-:-:S04]  /*b520*/  VIADD R2, R2, 0x48 ;  /* 0x0000004802027836 */ /* 0x000fc80000000000 */
[C---:B------:R-:W-:Y:S02]  /*b530*/  IMAD R7, R3.reuse, 0x8, R2 ;  /* 0x0000000803077824 */ /* 0x040fe400078e0202 */
[----:B------:R-:W-:Y:S02]  /*b540*/  VIADD R3, R3, 0x1 ;  /* 0x0000000103037836 */ /* 0x000fe40000000000 */
[----:B------:R-:W0:Y:S03]  /*b550*/  SYNCS.PHASECHK.TRANS64.TRYWAIT P0, [R7+URZ], R4 ;  /* 0x00000004070075a7 */ /* 0x000e26000800017f */
[----:B------:R-:W-:-:S04]  /*b560*/  ISETP.NE.AND P1, PT, R3, 0x9, PT ;  /* 0x000000090300780c */ /* 0x000fc80003f25270 */
[----:B------:R-:W-:Y:S02]  /*b570*/  SEL R5, RZ, 0x1, P1 ;  /* 0x00000001ff057807 */ /* 0x000fe40000800000 */
[----:B------:R-:W-:Y:S02]  /*b580*/  SEL R3, R3, RZ, P1 ;  /* 0x000000ff03037207 */ /* 0x000fe40000800000 */
[----:B------:R-:W-:-:S03]  /*b590*/  LOP3.LUT R6, R0, R5, RZ, 0x3c, !PT ;  /* 0x0000000500067212 */ /* 0x000fc600078e3cff */
[----:B------:R-:W-:Y:S01]  /*b5a0*/  IMAD R8, R3, 0x8, R2 ;  /* 0x0000000803087824 */ /* 0x000fe200078e0202 */
[----:B------:R-:W-:Y:S01]  /*b5b0*/  SHF.L.U32 R5, R6, 0x1f, RZ ;  /* 0x0000001f06057819 */ /* 0x000fe200000006ff */
[----:B0-----:R-:W-:Y:S06]  /*b5c0*/  @!P0 BRA `(.L_x_313) ;  /* 0x0000000400908947 */ /* 0x001fec0003800000 */
.L_x_329:
[----:B------:R-:W1:Y:S01]  /*b5d0*/  SYNCS.PHASECHK.TRANS64.TRYWAIT P0, [R8+URZ], R5 ;  /* 0x00000005080075a7 */ /* 0x000e62000800017f */
[----:B------:R-:W-:-:S05]  /*b5e0*/  VIADD R0, R3, 0x1 ;  /* 0x0000000103007836 */ /* 0x000fca0000000000 */
[----:B------:R-:W-:-:S04]  /*b5f0*/  ISETP.NE.AND P1, PT, R0, 0x9, PT ;  /* 0x000000090000780c */ /* 0x000fc80003f25270 */
[----:B------:R-:W-:Y:S02]  /*b600*/  SEL R3, RZ, 0x1, P1 ;  /* 0x00000001ff037807 */ /* 0x000fe40000800000 */
[----:B0-----:R-:W-:Y:S02]  /*b610*/  SEL R7, R0, RZ, P1 ;  /* 0x000000ff00077207 */ /* 0x001fe40000800000 */
[----:B------:R-:W-:-:S03]  /*b620*/  LOP3.LUT R6, R6, R3, RZ, 0x3c, !PT ;  /* 0x0000000306067212 */ /* 0x000fc600078e3cff */
[----:B------:R-:W-:Y:S01]  /*b630*/  IMAD R9, R7, 0x8, R2 ;  /* 0x0000000807097824 */ /* 0x000fe200078e0202 */
[----:B------:R-:W-:Y:S01]  /*b640*/  SHF.L.U32 R4, R6, 0x1f, RZ ;  /* 0x0000001f06047819 */ /* 0x000fe200000006ff */
[----:B-1----:R-:W-:Y:S06]  /*b650*/  @!P0 BRA `(.L_x_314) ;  /* 0x0000000400808947 */ /* 0x002fec0003800000 */
.L_x_330:
[----:B------:R-:W1:Y:S01]  /*b660*/  SYNCS.PHASECHK.TRANS64.TRYWAIT P0, [R9+URZ], R4 ;  /* 0x00000004090075a7 */ /* 0x000e62000800017f */
[----:B------:R-:W-:-:S05]  /*b670*/  VIADD R0, R7, 0x1 ;  /* 0x0000000107007836 */ /* 0x000fca0000000000 */
[----:B------:R-:W-:-:S04]  /*b680*/  ISETP.NE.AND P1, PT, R0, 0x9, PT ;  /* 0x000000090000780c */ /* 0x000fc80003f25270 */
[----:B------:R-:W-:Y:S02]  /*b690*/  SEL R3, RZ, 0x1, P1 ;  /* 0x00000001ff037807 */ /* 0x000fe40000800000 */
[----:B------:R-:W-:Y:S02]  /*b6a0*/  SEL R7, R0, RZ, P1 ;  /* 0x000000ff00077207 */ /* 0x000fe40000800000 */
[----:B------:R-:W-:-:S03]  /*b6b0*/  LOP3.LUT R6, R6, R3, RZ, 0x3c, !PT ;  /* 0x0000000306067212 */ /* 0x000fc600078e3cff */
[----:B0-----:R-:W-:Y:S01]  /*b6c0*/  IMAD R8, R7, 0x8, R2 ;  /* 0x0000000807087824 */ /* 0x001fe200078e0202 */
[----:B------:R-:W-:Y:S01]  /*b6d0*/  SHF.L.U32 R5, R6, 0x1f, RZ ;  /* 0x0000001f06057819 */ /* 0x000fe200000006ff */
[----:B-1----:R-:W-:Y:S06]  /*b6e0*/  @!P0 BRA `(.L_x_315) ;  /* 0x0000000400708947 */ /* 0x002fec0003800000 */
.L_x_331:
        /* <DEDUP_REMOVED lines=9> */
.L_x_332:
        /* <DEDUP_REMOVED lines=9> */
.L_x_333:
        /* <DEDUP_REMOVED lines=9> */
.L_x_334:
[----:B------:R-:W1:Y:S01]  /*b8a0*/  SYNCS.PHASECHK.TRANS64.TRYWAIT P0, [R9+URZ], R4 ;  /* 0x00000004090075a7 */ /* 0x000e62000800017f */
[----:B------:R-:W-:-:S05]  /*b8b0*/  VIADD R0, R7, 0x1 ;  /* 0x0000000107007836 */ /* 0x000fca0000000000 */
[----:B------:R-:W-:-:S04]  /*b8c0*/  ISETP.NE.AND P1, PT, R0, 0x9, PT ;  /* 0x000000090000780c */ /* 0x000fc80003f25270 */
[----:B------:R-:W-:Y:S02]  /*b8d0*/  SEL R3, RZ, 0x1, P1 ;  /* 0x00000001ff037807 */ /* 0x000fe40000800000 */
[----:B------:R-:W-:Y:S02]  /*b8e0*/  SEL R7, R0, RZ, P1 ;  /* 0x000000ff00077207 */ /* 0x000fe40000800000 */
[----:B------:R-:W-:-:S03]  /*b8f0*/  LOP3.LUT R11, R6, R3, RZ, 0x3c, !PT ;  /* 0x00000003060b7212 */ /* 0x000fc600078e3cff */
[----:B------:R-:W-:Y:S01]  /*b900*/  IMAD R6, R7, 0x8, R2 ;  /* 0x0000000807067824 */ /* 0x000fe200078e0202 */
[----:B0-----:R-:W-:Y:S01]  /*b910*/  SHF.L.U32 R5, R11, 0x1f, RZ ;  /* 0x0000001f0b057819 */ /* 0x001fe200000006ff */
[----:B-1----:R-:W-:Y:S06]  /*b920*/  @!P0 BRA `(.L_x_319) ;  /* 0x0000000400308947 */ /* 0x002fec0003800000 */
.L_x_335:
[----:B------:R-:W1:Y:S01]  /*b930*/  SYNCS.PHASECHK.TRANS64.TRYWAIT P0, [R6+URZ], R5 ;  /* 0x00000005060075a7 */ /* 0x000e62000800017f */
[----:B------:R-:W-:-:S05]  /*b940*/  VIADD R0, R7, 0x1 ;  /* 0x0000000107007836 */ /* 0x000fca0000000000 */
[----:B------:R-:W-:-:S04]  /*b950*/  ISETP.NE.AND P1, PT, R0, 0x9, PT ;  /* 0x000000090000780c */ /* 0x000fc80003f25270 */
[----:B0-----:R-:W-:Y:S02]  /*b960*/  SEL R4, RZ, 0x1, P1 ;  /* 0x00000001ff047807 */ /* 0x001fe40000800000 */
[----:B------:R-:W-:Y:S02]  /*b970*/  SEL R3, R0, RZ, P1 ;  /* 0x000000ff00037207 */ /* 0x000fe40000800000 */
[----:B------:R-:W-:Y:S01]  /*b980*/  LOP3.LUT R0, R11, R4, RZ, 0x3c, !PT ;  /* 0x000000040b007212 */ /* 0x000fe200078e3cff */
[----:B-1----:R-:W-:Y:S06]  /*b990*/  @!P0 BRA `(.L_x_320) ;  /* 0x0000000400288947 */ /* 0x002fec0003800000 */
.L_x_336:
[----:B------:R-:W-:Y:S01]  /*b9a0*/  IMAD R3, R3, 0x8, R2 ;  /* 0x0000000803037824 */ /* 0x000fe200078e0202 */
[----:B------:R-:W-:-:S07]  /*b9b0*/  SHF.L.U32 R0, R0, 0x1f, RZ ;  /* 0x0000001f00007819 */ /* 0x000fce00000006ff */
.L_x_321:
[----:B-1----:R1:W2:Y:S02]  /*b9c0*/  SYNCS.PHASECHK.TRANS64.TRYWAIT P0, [R3+URZ], R0 ;  /* 0x00000000030075a7 */ /* 0x0022a4000800017f */
[----:B--2---:R-:W-:Y:S05]  /*b9d0*/  @!P0 NANOSLEEP.SYNCS 0x989680 ;  /* 0x009896800000895d */ /* 0x004fea0003900000 */
[----:B------:R-:W2:Y:S02]  /*b9e0*/  @!P0 SYNCS.PHASECHK.TRANS64 P0, [R3+URZ], R0 ;  /* 0x00000000030085a7 */ /* 0x000ea4000800007f */
[----:B--2---:R-:W-:Y:S05]  /*b9f0*/  @!P0 BRA `(.L_x_321) ;  /* 0xfffffffc00f08947 */ /* 0x004fea000383ffff */
.L_x_311:
[----:B------:R-:W-:Y:S05]  /*ba00*/  BSYNC B0 ;  /* 0x0000000000007941 */ /* 0x000fea0003800000 */
.L_x_310:
[----:B------:R-:W-:Y:S05]  /*ba10*/  EXIT ;  /* 0x000000000000794d */ /* 0x000fea0003800000 */
.L_x_22:
[----:B---3--:R3:W4:Y:S02]  /*ba20*/  SYNCS.PHASECHK.TRANS64.TRYWAIT P1, [R3+URZ], R0 ;  /* 0x00000000030075a7 */ /* 0x008724000802017f */
[----:B----4-:R-:W-:Y:S05]  /*ba30*/  @!P1 NANOSLEEP.SYNCS 0x989680 ;  /* 0x009896800000995d */ /* 0x010fea0003900000 */
[----:B------:R-:W4:Y:S02]  /*ba40*/  @!P1 SYNCS.PHASECHK.TRANS64 P1, [R3+URZ], R0 ;  /* 0x00000000030095a7 */ /* 0x000f24000802007f */
[----:B----4-:R-:W-:Y:S05]  /*ba50*/  @!P1 BRA `(.L_x_22) ;  /* 0xfffffffc00f09947 */ /* 0x010fea000383ffff */
[----:B------:R-:W-:Y:S05]  /*ba60*/  BRA `(.L_x_21) ;  /* 0xffffff5800e87947 */ /* 0x000fea000383ffff */
.L_x_27:
[----:B-1----:R1:W2:Y:S02]  /*ba70*/  SYNCS.PHASECHK.TRANS64.TRYWAIT P1, [R5+URZ], R4 ;  /* 0x00000004050075a7 */ /* 0x0022a4000802017f */
[----:B--2---:R-:W-:Y:S05]  /*ba80*/  @!P1 NANOSLEEP.SYNCS 0x989680 ;  /* 0x009896800000995d */ /* 0x004fea0003900000 */
[----:B------:R-:W2:Y:S02]  /*ba90*/  @!P1 SYNCS.PHASECHK.TRANS64 P1, [R5+URZ], R4 ;  /* 0x00000004050095a7 */ /* 0x000ea4000802007f */
[----:B--2---:R-:W-:Y:S05]  /*baa0*/  @!P1 BRA `(.L_x_27) ;  /* 0xfffffffc00f09947 */ /* 0x004fea000383ffff */
[----:B------:R-:W-:Y:S05]  /*bab0*/  BRA `(.L_x_26) ;  /* 0xffffff5c009c7947 */ /* 0x000fea000383ffff */
.L_x_298:
[----:B------:R-:W-:Y:S01]  /*bac0*/  BSSY B1, `(.L_x_322) ;  /* 0x0000006000017945 */ /* 0x000fe20003800000 */
[----:B------:R-:W-:-:S07]  /*bad0*/  IMAD.MOV.U32 R15, RZ, RZ, -0x1 ;  /* 0xffffffffff0f7424 */ /* 0x000fce00078e00ff */
[----:B------:R-:W-:Y:S05]  /*bae0*/  WARPSYNC.COLLECTIVE R15, `(.L_x_323) ;  /* 0x000000000f0c7348 */ /* 0x000fea0003c00000 */
[----:B------:R-:W-:Y:S02]  /*baf0*/  ELECT P6, UR62, PT ;  /* 0x00000000003e782f */ /* 0x000fe400038c0000 */
[----:B------:R-:W-:Y:S01]  /*bb00*/  MOV R14, UR62 ;  /* 0x0000003e000e7c02 */ /* 0x000fe20008000f00 */
[----:B------:R-:W-:Y:S10]  /*bb10*/  ENDCOLLECTIVE ;  /* 0x000000000000791b */ /* 0x000ff40003800000 */
.L_x_323:
[----:B------:R-:W-:Y:S05]  /*bb20*/  BSYNC B1 ;  /* 0x0000000000017941 */ /* 0x000fea0003800000 */
.L_x_322:
[----:B------:R-:W-:Y:S05]  /*bb30*/  BRA `(.L_x_324) ;  /* 0xffffffec008c7947 */ /* 0x000fea000383ffff */
.L_x_301:
[----:B-1----:R1:W2:Y:S02]  /*bb40*/  SYNCS.PHASECHK.TRANS64.TRYWAIT P0, [R23+URZ+0x48], R14 ;  /* 0x0000480e170075a7 */ /* 0x0022a4000800017f */
[----:B--2---:R-:W-:Y:S05]  /*bb50*/  @!P0 NANOSLEEP.SYNCS 0x989680 ;  /* 0x009896800000895d */ /* 0x004fea0003900000 */
[----:B------:R-:W2:Y:S02]  /*bb60*/  @!P0 SYNCS.PHASECHK.TRANS64 P0, [R23+URZ+0x48], R14 ;  /* 0x0000480e170085a7 */ /* 0x000ea4000800007f */
[----:B--2---:R-:W-:Y:S05]  /*bb70*/  @!P0 BRA `(.L_x_301) ;  /* 0xfffffffc00f08947 */ /* 0x004fea000383ffff */
[----:B------:R-:W-:Y:S05]  /*bb80*/  BRA `(.L_x_325) ;  /* 0xffffffec00c47947 */ /* 0x000fea000383ffff */
.L_x_309:
[----:B------:R-:W-:Y:S01]  /*bb90*/  BSSY B0, `(.L_x_326) ;  /* 0x0000006000007945 */ /* 0x000fe20003800000 */
[----:B------:R-:W-:-:S07]  /*bba0*/  IMAD.MOV.U32 R15, RZ, RZ, -0x1 ;  /* 0xffffffffff0f7424 */ /* 0x000fce00078e00ff */
[----:B------:R-:W-:Y:S05]  /*bbb0*/  WARPSYNC.COLLECTIVE R15, `(.L_x_327) ;  /* 0x000000000f0c7348 */ /* 0x000fea0003c00000 */
[----:B------:R-:W-:Y:S02]  /*bbc0*/  ELECT P6, UR62, PT ;  /* 0x00000000003e782f */ /* 0x000fe400038c0000 */
[----:B------:R-:W-:Y:S01]  /*bbd0*/  MOV R14, UR62 ;  /* 0x0000003e000e7c02 */ /* 0x000fe20008000f00 */
[----:B------:R-:W-:Y:S10]  /*bbe0*/  ENDCOLLECTIVE ;  /* 0x000000000000791b */ /* 0x000ff40003800000 */
.L_x_327:
[----:B------:R-:W-:Y:S05]  /*bbf0*/  BSYNC B0 ;  /* 0x0000000000007941 */ /* 0x000fea0003800000 */
.L_x_326:
[----:B------:R-:W-:Y:S05]  /*bc00*/  BRA `(.L_x_328) ;  /* 0xfffffff8001c7947 */ /* 0x000fea000383ffff */
.L_x_313:
[----:B0-----:R0:W1:Y:S02]  /*bc10*/  SYNCS.PHASECHK.TRANS64.TRYWAIT P0, [R7+URZ], R4 ;  /* 0x00000004070075a7 */ /* 0x001064000800017f */
[----:B-1----:R-:W-:Y:S05]  /*bc20*/  @!P0 NANOSLEEP.SYNCS 0x989680 ;  /* 0x009896800000895d */ /* 0x002fea0003900000 */
[----:B------:R-:W1:Y:S02]  /*bc30*/  @!P0 SYNCS.PHASECHK.TRANS64 P0, [R7+URZ], R4 ;  /* 0x00000004070085a7 */ /* 0x000e64000800007f */
[----:B-1----:R-:W-:Y:S05]  /*bc40*/  @!P0 BRA `(.L_x_313) ;  /* 0xfffffffc00f08947 */ /* 0x002fea000383ffff */
[----:B------:R-:W-:Y:S05]  /*bc50*/  BRA `(.L_x_329) ;  /* 0xfffffff8005c7947 */ /* 0x000fea000383ffff */
.L_x_314:
[----:B0-----:R0:W1:Y:S02]  /*bc60*/  SYNCS.PHASECHK.TRANS64.TRYWAIT P0, [R8+URZ], R5 ;  /* 0x00000005080075a7 */ /* 0x001064000800017f */
[----:B-1----:R-:W-:Y:S05]  /*bc70*/  @!P0 NANOSLEEP.SYNCS 0x989680 ;  /* 0x009896800000895d */ /* 0x002fea0003900000 */
[----:B------:R-:W1:Y:S02]  /*bc80*/  @!P0 SYNCS.PHASECHK.TRANS64 P0, [R8+URZ], R5 ;  /* 0x00000005080085a7 */ /* 0x000e64000800007f */
[----:B-1----:R-:W-:Y:S05]  /*bc90*/  @!P0 BRA `(.L_x_314) ;  /* 0xfffffffc00f08947 */ /* 0x002fea000383ffff */
[----:B------:R-:W-:Y:S05]  /*bca0*/  BRA `(.L_x_330) ;  /* 0xfffffff8006c7947 */ /* 0x000fea000383ffff */
.L_x_315:
[----:B0-----:R0:W1:Y:S02]  /*bcb0*/  SYNCS.PHASECHK.TRANS64.TRYWAIT P0, [R9+URZ], R4 ;  /* 0x00000004090075a7 */ /* 0x001064000800017f */
[----:B-1----:R-:W-:Y:S05]  /*bcc0*/  @!P0 NANOSLEEP.SYNCS 0x989680 ;  /* 0x009896800000895d */ /* 0x002fea0003900000 */
[----:B------:R-:W1:Y:S02]  /*bcd0*/  @!P0 SYNCS.PHASECHK.TRANS64 P0, [R9+URZ], R4 ;  /* 0x00000004090085a7 */ /* 0x000e64000800007f */
[----:B-1----:R-:W-:Y:S05]  /*bce0*/  @!P0 BRA `(.L_x_315) ;  /* 0xfffffffc00f08947 */ /* 0x002fea000383ffff */
[----:B------:R-:W-:Y:S05]  /*bcf0*/  BRA `(.L_x_331) ;  /* 0xfffffff8007c7947 */ /* 0x000fea000383ffff */
.L_x_316:
[----:B0-----:R0:W1:Y:S02]  /*bd00*/  SYNCS.PHASECHK.TRANS64.TRYWAIT P0, [R8+URZ], R5 ;  /* 0x00000005080075a7 */ /* 0x001064000800017f */
[----:B-1----:R-:W-:Y:S05]  /*bd10*/  @!P0 NANOSLEEP.SYNCS 0x989680 ;  /* 0x009896800000895d */ /* 0x002fea0003900000 */
[----:B------:R-:W1:Y:S02]  /*bd20*/  @!P0 SYNCS.PHASECHK.TRANS64 P0, [R8+URZ], R5 ;  /* 0x00000005080085a7 */ /* 0x000e64000800007f */
[----:B-1----:R-:W-:Y:S05]  /*bd30*/  @!P0 BRA `(.L_x_316) ;  /* 0xfffffffc00f08947 */ /* 0x002fea000383ffff */
[----:B------:R-:W-:Y:S05]  /*bd40*/  BRA `(.L_x_332) ;  /* 0xfffffff8008c7947 */ /* 0x000fea000383ffff */
.L_x_317:
[----:B0-----:R0:W1:Y:S02]  /*bd50*/  SYNCS.PHASECHK.TRANS64.TRYWAIT P0, [R9+URZ], R4 ;  /* 0x00000004090075a7 */ /* 0x001064000800017f */
[----:B-1----:R-:W-:Y:S05]  /*bd60*/  @!P0 NANOSLEEP.SYNCS 0x989680 ;  /* 0x009896800000895d */ /* 0x002fea0003900000 */
[----:B------:R-:W1:Y:S02]  /*bd70*/  @!P0 SYNCS.PHASECHK.TRANS64 P0, [R9+URZ], R4 ;  /* 0x00000004090085a7 */ /* 0x000e64000800007f */
[----:B-1----:R-:W-:Y:S05]  /*bd80*/  @!P0 BRA `(.L_x_317) ;  /* 0xfffffffc00f08947 */ /* 0x002fea000383ffff */
[----:B------:R-:W-:Y:S05]  /*bd90*/  BRA `(.L_x_333) ;  /* 0xfffffff8009c7947 */ /* 0x000fea000383ffff */
.L_x_318:
[----:B0-----:R0:W1:Y:S02]  /*bda0*/  SYNCS.PHASECHK.TRANS64.TRYWAIT P0, [R8+URZ], R5 ;  /* 0x00000005080075a7 */ /* 0x001064000800017f */
[----:B-1----:R-:W-:Y:S05]  /*bdb0*/  @!P0 NANOSLEEP.SYNCS 0x989680 ;  /* 0x009896800000895d */ /* 0x002fea0003900000 */
[----:B------:R-:W1:Y:S02]  /*bdc0*/  @!P0 SYNCS.PHASECHK.TRANS64 P0, [R8+URZ], R5 ;  /* 0x00000005080085a7 */ /* 0x000e64000800007f */
[----:B-1----:R-:W-:Y:S05]  /*bdd0*/  @!P0 BRA `(.L_x_318) ;  /* 0xfffffffc00f08947 */ /* 0x002fea000383ffff */
[----:B------:R-:W-:Y:S05]  /*bde0*/  BRA `(.L_x_334) ;  /* 0xfffffff800ac7947 */ /* 0x000fea000383ffff */
.L_x_319:
[----:B0-----:R0:W1:Y:S02]  /*bdf0*/  SYNCS.PHASECHK.TRANS64.TRYWAIT P0, [R9+URZ], R4 ;  /* 0x00000004090075a7 */ /* 0x001064000800017f */
[----:B-1----:R-:W-:Y:S05]  /*be00*/  @!P0 NANOSLEEP.SYNCS 0x989680 ;  /* 0x009896800000895d */ /* 0x002fea0003900000 */
[----:B------:R-:W1:Y:S02]  /*be10*/  @!P0 SYNCS.PHASECHK.TRANS64 P0, [R9+URZ], R4 ;  /* 0x00000004090085a7 */ /* 0x000e64000800007f */
[----:B-1----:R-:W-:Y:S05]  /*be20*/  @!P0 BRA `(.L_x_319) ;  /* 0xfffffffc00f08947 */ /* 0x002fea000383ffff */
[----:B------:R-:W-:Y:S05]  /*be30*/  BRA `(.L_x_335) ;  /* 0xfffffff800bc7947 */ /* 0x000fea000383ffff */
.L_x_320:
[----:B0-----:R0:W1:Y:S02]  /*be40*/  SYNCS.PHASECHK.TRANS64.TRYWAIT P0, [R6+URZ], R5 ;  /* 0x00000005060075a7 */ /* 0x001064000800017f */
[----:B-1----:R-:W-:Y:S05]  /*be50*/  @!P0 NANOSLEEP.SYNCS 0x989680 ;  /* 0x009896800000895d */ /* 0x002fea0003900000 */
[----:B------:R-:W1:Y:S02]  /*be60*/  @!P0 SYNCS.PHASECHK.TRANS64 P0, [R6+URZ], R5 ;  /* 0x00000005060085a7 */ /* 0x000e64000800007f */
[----:B-1----:R-:W-:Y:S05]  /*be70*/  @!P0 BRA `(.L_x_320) ;  /* 0xfffffffc00f08947 */ /* 0x002fea000383ffff */
[----:B------:R-:W-:Y:S05]  /*be80*/  BRA `(.L_x_336) ;  /* 0xfffffff800c47947 */ /* 0x000fea000383ffff */
.L_x_337:
[----:B------:R-:W-:-:S00]  /*be90*/  BRA `(.L_x_337) ;  /* 0xfffffffc00fc7947 */ /* 0x000fc0000383ffff */
[----:B------:R-:W-:-:S00]  /*bea0*/  NOP ;  /* 0x0000000000007918 */ /* 0x000fc00000000000 */
        /* <DEDUP_REMOVED lines=13> */
.L_x_338:


//--------------------- .nv.global.init           --------------------------
	.section	.nv.global.init,"aw",@progbits
.nv.global.init:
	.type		$str$22,@object
	.size		$str$22,($str$23 - $str$22)
$str$22:
        /*0000*/ 	.byte	0x6b, 0x5f, 0x74, 0x69, 0x6c, 0x65, 0x5f, 0x63, 0x6f, 0x75, 0x6e, 0x74, 0x20, 0x3e, 0x3d, 0x20
        /*0010*/ 	.byte	0x31, 0x00
	.type		$str$23,@object
	.size		$str$23,(__unnamed_1 - $str$23)
$str$23:
        /*0012*/ 	.byte	0x2f, 0x74, 0x6d, 0x70, 0x2f, 0x63, 0x75, 0x74, 0x6c, 0x61, 0x73, 0x73, 0x5f, 0x73, 0x77, 0x65
        /*0022*/ 	.byte	0x65, 0x70, 0x5f, 0x73, 0x72, 0x63, 0x2f, 0x69, 0x6e, 0x63, 0x6c, 0x75, 0x64, 0x65, 0x2f, 0x63
        /*0032*/ 	.byte	0x75, 0x74, 0x6c, 0x61, 0x73, 0x73, 0x2f, 0x67, 0x65, 0x6d, 0x6d, 0x2f, 0x63, 0x6f, 0x6c, 0x6c
        /*0042*/ 	.byte	0x65, 0x63, 0x74, 0x69, 0x76, 0x65, 0x2f, 0x73, 0x6d, 0x39, 0x30, 0x5f, 0x6d, 0x6d, 0x61, 0x5f
        /*0052*/ 	.byte	0x74, 0x6d, 0x61, 0x5f, 0x67, 0x6d, 0x6d, 0x61, 0x5f, 0x73, 0x73, 0x5f, 0x77, 0x61, 0x72, 0x70
        /*0062*/ 	.byte	0x73, 0x70, 0x65, 0x63, 0x69, 0x61, 0x6c, 0x69, 0x7a, 0x65, 0x64, 0x2e, 0x68, 0x70, 0x70, 0x00
	.type		__unnamed_1,@object
	.size		__unnamed_1,(.L_0 - __unnamed_1)
__unnamed_1:
        /*0072*/ 	.byte	0x76, 0x6f, 0x69, 0x64, 0x20, 0x63, 0x75, 0x74, 0x6c, 0x61, 0x73, 0x73, 0x3a, 0x3a, 0x67, 0x65
        /* <DEDUP_REMOVED lines=181> */
.L_0:


//--------------------- .nv.shared._ZN7cutlass13device_kernelINS_4gemm6kernel13GemmUniversalIN4cute5tupleIJiiiiEEENS1_10collective13CollectiveMmaINS1_34MainloopSm90TmaGmmaWarpSpecializedILi9ENS5_IJNS4_1CILi4EEENSA_ILi1EEESC_EEENS1_35KernelTmaWarpSpecializedCooperativeEEENS5_IJNSA_ILi128EEENSA_ILi256EEENSA_ILi32EEEEEENS_10bfloat16_tENS5_IJlSC_lEEESK_SL_NS4_8TiledMMAINS4_8MMA_AtomIJNS4_4SM904GMMA28MMA_64x256x16_F32BF16BF16_SSILNSP_5MajorE0ELSR_0ELNSP_7ScaleInE1ELSS_1EEEEEENS4_6LayoutINS5_IJNSA_ILi2EEESC_SC_EEENS5_IJSC_NSA_ILi0EEESY_EEEEENS5_IJNS4_10UnderscoreES11_S11_EEEEENS4_13SM90_TMA_LOADENS4_14ComposedLayoutINS4_7SwizzleILi2ELi4ELi3EEENS4_18smem_ptr_flag_bitsILi16EEENSV_INS5_IJNSA_ILi8EEESI_EEENS5_IJSI_SC_EEEEEEEvNS4_8identityENS4_23SM90_TMA_LOAD_MULTICASTES1E_vS1F_EENS_8epilogue10collective6detail29Sm90TmaWarpSpecializedAdapterINS1J_15DefaultEpilogueISK_SL_SL_NS1I_6thread17LinearCombinationISK_Li1EffLNS1N_9ScaleType4KindE0ELNS_15FloatRoundStyleE2ESK_EENS1_15EpilogueDefaultEEEEEvvEEEEvNT_6ParamsE --------------------------
	.section	.nv.shared._ZN7cutlass13device_kernelINS_4gemm6kernel13GemmUniversalIN4cute5tupleIJiiiiEEENS1_10collective13CollectiveMmaINS1_34MainloopSm90TmaGmmaWarpSpecializedILi9ENS5_IJNS4_1CILi4EEENSA_ILi1EEESC_EEENS1_35KernelTmaWarpSpecializedCooperativeEEENS5_IJNSA_ILi128EEENSA_ILi256EEENSA_ILi32EEEEEENS_10bfloat16_tENS5_IJlSC_lEEESK_SL_NS4_8TiledMMAINS4_8MMA_AtomIJNS4_4SM904GMMA28MMA_64x256x16_F32BF16BF16_SSILNSP_5MajorE0ELSR_0ELNSP_7ScaleInE1ELSS_1EEEEEENS4_6LayoutINS5_IJNSA_ILi2EEESC_SC_EEENS5_IJSC_NSA_ILi0EEESY_EEEEENS5_IJNS4_10UnderscoreES11_S11_EEEEENS4_13SM90_TMA_LOADENS4_14ComposedLayoutINS4_7SwizzleILi2ELi4ELi3EEENS4_18smem_ptr_flag_bitsILi16EEENSV_INS5_IJNSA_ILi8EEESI_EEENS5_IJSI_SC_EEEEEEEvNS4_8identityENS4_23SM90_TMA_LOAD_MULTICASTES1E_vS1F_EENS_8epilogue10collective6detail29Sm90TmaWarpSpecializedAdapterINS1J_15DefaultEpilogueISK_SL_SL_NS1I_6thread17LinearCombinationISK_Li1EffLNS1N_9ScaleType4KindE0ELNS_15FloatRoundStyleE2ESK_EENS1_15EpilogueDefaultEEEEEvvEEEEvNT_6ParamsE,"aw",@nobits
	.sectionflags	@""
	.align	16
	.zero		1024


//--------------------- .nv.shared.reserved.0     --------------------------
	.section	.nv.shared.reserved.0,"aw",@nobits
	.weak		__nv_reservedSMEM_offset_0_alias
	.size		__nv_reservedSMEM_offset_0_alias, 0, 0
	.other		__nv_reservedSMEM_offset_0_alias,@"STO_CUDA_RESERVED_SHARED STV_DEFAULT"
__nv_reservedSMEM_offset_0_alias:
	.zero		0


//--------------------- .nv.global                --------------------------
	.section	.nv.global,"aw",@nobits
.nv.global:
	.type		_ZN40_INTERNAL_b7b14e4d_4_k_cu_56e0ab6f_291814cute1_E,@object
	.size		_ZN40_INTERNAL_b7b14e4d_4_k_cu_56e0ab6f_291814cute1_E,(_ZN40_INTERNAL_b7b14e4d_4_k_cu_56e0ab6f_291814cuda3std3__45__cpo6cbeginE - _ZN40_INTERNAL_b7b14e4d_4_k_cu_56e0ab6f_291814cute1_E)
_ZN40_INTERNAL_b7b14e4d_4_k_cu_56e0ab6f_291814cute1_E:
	.zero		1
	.type		_ZN40_INTERNAL_b7b14e4d_4_k_cu_56e0ab6f_291814cuda3std3__45__cpo6cbeginE,@object
	.size		_ZN40_INTERNAL_b7b14e4d_4_k_cu_56e0ab6f_291814cuda3std3__45__cpo6cbeginE,(_ZN40_INTERNAL_b7b14e4d_4_k_cu_56e0ab6f_291814cuda3std3__48in_placeE - _ZN40_INTERNAL_b7b14e4d_4_k_cu_56e0ab6f_291814cuda3std3__45__cpo6cbeginE)
_ZN40_INTERNAL_b7b14e4d_4_k_cu_56e0ab6f_291814cuda3std3__45__cpo6cbeginE:
	.zero		1
	.type		_ZN40_INTERNAL_b7b14e4d_4_k_cu_56e0ab6f_291814cuda3std3__48in_placeE,@object
	.size		_ZN40_INTERNAL_b7b14e4d_4_k_cu_56e0ab6f_291814cuda3std3__48in_placeE,(_ZN40_INTERNAL_b7b14e4d_4_k_cu_56e0ab6f_291814cuda3std6ranges3__45__cpo9iter_moveE - _ZN40_INTERNAL_b7b14e4d_4_k_cu_56e0ab6f_291814cuda3std3__48in_placeE)
_ZN40_INTERNAL_b7b14e4d_4_k_cu_56e0ab6f_291814cuda3std3__48in_placeE:
	.zero		1
	.type		_ZN40_INTERNAL_b7b14e4d_4_k_cu_56e0ab6f_291814cuda3std6ranges3__45__cpo9iter_moveE,@object
	.size		_ZN40_INTERNAL_b7b14e4d_4_k_cu_56e0ab6f_291814cuda3std6ranges3__45__cpo9iter_moveE,(_ZN40_INTERNAL_b7b14e4d_4_k_cu_56e0ab6f_291814cuda3std3__45__cpo5beginE - _ZN40_INTERNAL_b7b14e4d_4_k_cu_56e0ab6f_291814cuda3std6ranges3__45__cpo9iter_moveE)
_ZN40_INTERNAL_b7b14e4d_4_k_cu_56e0ab6f_291814cuda3std6ranges3__45__cpo9iter_moveE:
	.zero		1
	.type		_ZN40_INTERNAL_b7b14e4d_4_k_cu_56e0ab6f_291814cuda3std3__45__cpo5beginE,@object
	.size		_ZN40_INTERNAL_b7b14e4d_4_k_cu_56e0ab6f_291814cuda3std3__45__cpo5beginE,(_ZN40_INTERNAL_b7b14e4d_4_k_cu_56e0ab6f_291814cuda3std3__442_GLOBAL__N__b7b14e4d_4_k_cu_56e0ab6f_291816ignoreE - _ZN40_INTERNAL_b7b14e4d_4_k_cu_56e0ab6f_291814cuda3std3__45__cpo5beginE)
_ZN40_INTERNAL_b7b14e4d_4_k_cu_56e0ab6f_291814cuda3std3__45__cpo5beginE:
	.zero		1
	.type		_ZN40_INTERNAL_b7b14e4d_4_k_cu_56e0ab6f_291814cuda3std3__442_GLOBAL__N__b7b14e4d_4_k_cu_56e0ab6f_291816ignoreE,@object
	.size		_ZN40_INTERNAL_b7b14e4d_4_k_cu_56e0ab6f_291814cuda3std3__442_GLOBAL__N__b7b14e4d_4_k_cu_56e0ab6f_291816ignoreE,(_ZN40_INTERNAL_b7b14e4d_4_k_cu_56e0ab6f_291814cute7productE - _ZN40_INTERNAL_b7b14e4d_4_k_cu_56e0ab6f_291814cuda3std3__442_GLOBAL__N__b7b14e4d_4_k_cu_56e0ab6f_291816ignoreE)
_ZN40_INTERNAL_b7b14e4d_4_k_cu_56e0ab6f_291814cuda3std3__442_GLOBAL__N__b7b14e4d_4_k_cu_56e0ab6f_291816ignoreE:
	.zero		1
	.type		_ZN40_INTERNAL_b7b14e4d_4_k_cu_56e0ab6f_291814cute7productE,@object
	.size		_ZN40_INTERNAL_b7b14e4d_4_k_cu_56e0ab6f_291814cute7productE,(_ZN40_INTERNAL_b7b14e4d_4_k_cu_56e0ab6f_291814cuda3std3__45__cpo3endE - _ZN40_INTERNAL_b7b14e4d_4_k_cu_56e0ab6f_291814cute7productE)
_ZN40_INTERNAL_b7b14e4d_4_k_cu_56e0ab6f_291814cute7productE:
	.zero		1
	.type		_ZN40_INTERNAL_b7b14e4d_4_k_cu_56e0ab6f_291814cuda3std3__45__cpo3endE,@object
	.size		_ZN40_INTERNAL_b7b14e4d_4_k_cu_56e0ab6f_291814cuda3std3__45__cpo3endE,(_ZN40_INTERNAL_b7b14e4d_4_k_cu_56e0ab6f_291814cuda3std3__419piecewise_constructE - _ZN40_INTERNAL_b7b14e4d_4_k_cu_56e0ab6f_291814cuda3std3__45__cpo3endE)
_ZN40_INTERNAL_b7b14e4d_4_k_cu_56e0ab6f_291814cuda3std3__45__cpo3endE:
	.zero		1
	.type		_ZN40_INTERNAL_b7b14e4d_4_k_cu_56e0ab6f_291814cuda3std3__419piecewise_constructE,@object
	.size		_ZN40_INTERNAL_b7b14e4d_4_k_cu_56e0ab6f_291814cuda3std3__419piecewise_constructE,(_ZN40_INTERNAL_b7b14e4d_4_k_cu_56e0ab6f_291814cuda3std3__45__cpo4cendE - _ZN40_INTERNAL_b7b14e4d_4_k_cu_56e0ab6f_291814cuda3std3__419piecewise_constructE)
_ZN40_INTERNAL_b7b14e4d_4_k_cu_56e0ab6f_291814cuda3std3__419piecewise_constructE:
	.zero		1
	.type		_ZN40_INTERNAL_b7b14e4d_4_k_cu_56e0ab6f_291814cuda3std3__45__cpo4cendE,@object
	.size		_ZN40_INTERNAL_b7b14e4d_4_k_cu_56e0ab6f_291814cuda3std3__45__cpo4cendE,(_ZN40_INTERNAL_b7b14e4d_4_k_cu_56e0ab6f_291814cuda3std6ranges3__45__cpo4swapE - _ZN40_INTERNAL_b7b14e4d_4_k_cu_56e0ab6f_291814cuda3std3__45__cpo4cendE)
_ZN40_INTERNAL_b7b14e4d_4_k_cu_56e0ab6f_291814cuda3std3__45__cpo4cendE:
	.zero		1
	.type		_ZN40_INTERNAL_b7b14e4d_4_k_cu_56e0ab6f_291814cuda3std6ranges3__45__cpo4swapE,@object
	.size		_ZN40_INTERNAL_b7b14e4d_4_k_cu_56e0ab6f_291814cuda3std6ranges3__45__cpo4swapE,(.L_8 - _ZN40_INTERNAL_b7b14e4d_4_k_cu_56e0ab6f_291814cuda3std6ranges3__45__cpo4swapE)
_ZN40_INTERNAL_b7b14e4d_4_k_cu_56e0ab6f_291814cuda3std6ranges3__45__cpo4swapE:
	.zero		1
.L_8:


//--------------------- .nv.constant0._ZN7cutlass13device_kernelINS_4gemm6kernel13GemmUniversalIN4cute5tupleIJiiiiEEENS1_10collective13CollectiveMmaINS1_34MainloopSm90TmaGmmaWarpSpecializedILi9ENS5_IJNS4_1CILi4EEENSA_ILi1EEESC_EEENS1_35KernelTmaWarpSpecializedCooperativeEEENS5_IJNSA_ILi128EEENSA_ILi256EEENSA_ILi32EEEEEENS_10bfloat16_tENS5_IJlSC_lEEESK_SL_NS4_8TiledMMAINS4_8MMA_AtomIJNS4_4SM904GMMA28MMA_64x256x16_F32BF16BF16_SSILNSP_5MajorE0ELSR_0ELNSP_7ScaleInE1ELSS_1EEEEEENS4_6LayoutINS5_IJNSA_ILi2EEESC_SC_EEENS5_IJSC_NSA_ILi0EEESY_EEEEENS5_IJNS4_10UnderscoreES11_S11_EEEEENS4_13SM90_TMA_LOADENS4_14ComposedLayoutINS4_7SwizzleILi2ELi4ELi3EEENS4_18smem_ptr_flag_bitsILi16EEENSV_INS5_IJNSA_ILi8EEESI_EEENS5_IJSI_SC_EEEEEEEvNS4_8identityENS4_23SM90_TMA_LOAD_MULTICASTES1E_vS1F_EENS_8epilogue10collective6detail29Sm90TmaWarpSpecializedAdapterINS1J_15DefaultEpilogueISK_SL_SL_NS1I_6thread17LinearCombinationISK_Li1EffLNS1N_9ScaleType4KindE0ELNS_15FloatRoundStyleE2ESK_EENS1_15EpilogueDefaultEEEEEvvEEEEvNT_6ParamsE --------------------------
	.section	.nv.constant0._ZN7cutlass13device_kernelINS_4gemm6kernel13GemmUniversalIN4cute5tupleIJiiiiEEENS1_10collective13CollectiveMmaINS1_34MainloopSm90TmaGmmaWarpSpecializedILi9ENS5_IJNS4_1CILi4EEENSA_ILi1EEESC_EEENS1_35KernelTmaWarpSpecializedCooperativeEEENS5_IJNSA_ILi128EEENSA_ILi256EEENSA_ILi32EEEEEENS_10bfloat16_tENS5_IJlSC_lEEESK_SL_NS4_8TiledMMAINS4_8MMA_AtomIJNS4_4SM904GMMA28MMA_64x256x16_F32BF16BF16_SSILNSP_5MajorE0ELSR_0ELNSP_7ScaleInE1ELSS_1EEEEEENS4_6LayoutINS5_IJNSA_ILi2EEESC_SC_EEENS5_IJSC_NSA_ILi0EEESY_EEEEENS5_IJNS4_10UnderscoreES11_S11_EEEEENS4_13SM90_TMA_LOADENS4_14ComposedLayoutINS4_7SwizzleILi2ELi4ELi3EEENS4_18smem_ptr_flag_bitsILi16EEENSV_INS5_IJNSA_ILi8EEESI_EEENS5_IJSI_SC_EEEEEEEvNS4_8identityENS4_23SM90_TMA_LOAD_MULTICASTES1E_vS1F_EENS_8epilogue10collective6detail29Sm90TmaWarpSpecializedAdapterINS1J_15DefaultEpilogueISK_SL_SL_NS1I_6thread17LinearCombinationISK_Li1EffLNS1N_9ScaleType4KindE0ELNS_15FloatRoundStyleE2ESK_EENS1_15EpilogueDefaultEEEEEvvEEEEvNT_6ParamsE,"a",@progbits
	.sectionflags	@""
	.align	4
.nv.constant0._ZN7cutlass13device_kernelINS_4gemm6kernel13GemmUniversalIN4cute5tupleIJiiiiEEENS1_10collective13CollectiveMmaINS1_34MainloopSm90TmaGmmaWarpSpecializedILi9ENS5_IJNS4_1CILi4EEENSA_ILi1EEESC_EEENS1_35KernelTmaWarpSpecializedCooperativeEEENS5_IJNSA_ILi128EEENSA_ILi256EEENSA_ILi32EEEEEENS_10bfloat16_tENS5_IJlSC_lEEESK_SL_NS4_8TiledMMAINS4_8MMA_AtomIJNS4_4SM904GMMA28MMA_64x256x16_F32BF16BF16_SSILNSP_5MajorE0ELSR_0ELNSP_7ScaleInE1ELSS_1EEEEEENS4_6LayoutINS5_IJNSA_ILi2EEESC_SC_EEENS5_IJSC_NSA_ILi0EEESY_EEEEENS5_IJNS4_10UnderscoreES11_S11_EEEEENS4_13SM90_TMA_LOADENS4_14ComposedLayoutINS4_7SwizzleILi2ELi4ELi3EEENS4_18smem_ptr_flag_bitsILi16EEENSV_INS5_IJNSA_ILi8EEESI_EEENS5_IJSI_SC_EEEEEEEvNS4_8identityENS4_23SM90_TMA_LOAD_MULTICASTES1E_vS1F_EENS_8epilogue10collective6detail29Sm90TmaWarpSpecializedAdapterINS1J_15DefaultEpilogueISK_SL_SL_NS1I_6thread17LinearCombinationISK_Li1EffLNS1N_9ScaleType4KindE0ELNS_15FloatRoundStyleE2ESK_EENS1_15EpilogueDefaultEEEEEvvEEEEvNT_6ParamsE:
	.zero		1664


//--------------------- SYMBOLS --------------------------

	.type		.nv.reservedSmem.offset0,@object
	.size		.nv.reservedSmem.offset0,0x4
	.type		__assertfail,@function
